	.target	sm_90a

	.elftype	@"ET_EXEC"


//--------------------- .note.nv.tkinfo           --------------------------
	.section	.note.nv.tkinfo,"",@"SHT_NOTE"
	.sectionflags	@"SHF_NOTE_NV_TKINFO"
	.tkinfo
        /*0018*/ 	.word	0x00000002
        /*0030*/ 	.string	""
        /*0030*/ 	.string	"ptxas"
        /*0030*/ 	.string	"Cuda compilation tools, release 13.0, V13.0.88"
        /*0030*/ 	.string	"Build cuda_13.0.r13.0/compiler.36424714_0"
        /*0030*/ 	.string	"-arch sm_90a -m 64 "



//--------------------- .note.nv.cuinfo           --------------------------
	.section	.note.nv.cuinfo,"",@"SHT_NOTE"
	.sectionflags	@"SHF_NOTE_NV_CUINFO"
        /*0018*/ 	.short	0x0002
        /*001a*/ 	.short	0x005a
        /*001c*/ 	.short	0x0082
	.zero		2


//--------------------- .nv.info                  --------------------------
	.section	.nv.info,"",@"SHT_CUDA_INFO"
	.align	4


	//----- nvinfo : EIATTR_REGCOUNT
	.align		4
        /*0000*/ 	.byte	0x04, 0x2f
        /*0002*/ 	.short	(.L_16 - .L_15)
	.align		4
.L_15:
        /*0004*/ 	.word	index@(_ZN7cutlass13device_kernelINS_4fmha6kernel13FmhaKernelTmaINS1_10collective15FmhaMainloopTmaINS_10bfloat16_tEfN4cute5tupleIJNS7_1CILi64EEENS9_ILi128EEENS9_ILi256EEEEEENS4_13DefaultFusionEJEEENS4_15FmhaFwdEpilogueIS6_fNS8_IJSA_SC_SB_EEEEEJEEEEEvNT_6ParamsE)
        /*0008*/ 	.word	0x000000f5


	//----- nvinfo : EIATTR_FRAME_SIZE
	.align		4
.L_16:
        /*000c*/ 	.byte	0x04, 0x11
        /*000e*/ 	.short	(.L_18 - .L_17)
	.align		4
.L_17:
        /*0010*/ 	.word	index@($__internal_0_$__cuda_sm20_rcp_rn_f32_slowpath)
        /*0014*/ 	.word	0x00000000


	//----- nvinfo : EIATTR_FRAME_SIZE
	.align		4
.L_18:
        /*0018*/ 	.byte	0x04, 0x11
        /*001a*/ 	.short	(.L_20 - .L_19)
	.align		4
.L_19:
        /*001c*/ 	.word	index@(_ZN7cutlass13device_kernelINS_4fmha6kernel13FmhaKernelTmaINS1_10collective15FmhaMainloopTmaINS_10bfloat16_tEfN4cute5tupleIJNS7_1CILi64EEENS9_ILi128EEENS9_ILi256EEEEEENS4_13DefaultFusionEJEEENS4_15FmhaFwdEpilogueIS6_fNS8_IJSA_SC_SB_EEEEEJEEEEEvNT_6ParamsE)
        /*0020*/ 	.word	0x00000000


	//----- nvinfo : EIATTR_MIN_STACK_SIZE
	.align		4
.L_20:
        /*0024*/ 	.byte	0x04, 0x12
        /*0026*/ 	.short	(.L_22 - .L_21)
	.align		4
.L_21:
        /*0028*/ 	.word	index@(_ZN7cutlass13device_kernelINS_4fmha6kernel13FmhaKernelTmaINS1_10collective15FmhaMainloopTmaINS_10bfloat16_tEfN4cute5tupleIJNS7_1CILi64EEENS9_ILi128EEENS9_ILi256EEEEEENS4_13DefaultFusionEJEEENS4_15FmhaFwdEpilogueIS6_fNS8_IJSA_SC_SB_EEEEEJEEEEEvNT_6ParamsE)
        /*002c*/ 	.word	0x00000000
.L_22:


//--------------------- .nv.compat                --------------------------
	.section	.nv.compat,"",@"SHT_CUDA_COMPAT_INFO"
	.align	4
        /*0000*/ 	.byte	0x02, 0x09, 0x01, 0x00, 0x02, 0x02, 0x04, 0x00, 0x02, 0x05, 0x05, 0x00, 0x03, 0x07, 0x01, 0x01
        /*0010*/ 	.byte	0x02, 0x03, 0x01, 0x00, 0x02, 0x06, 0x01, 0x00, 0x04, 0x0b, 0x08, 0x00, 0x00, 0x00, 0x00, 0x00
        /*0020*/ 	.byte	0x00, 0x00, 0x00, 0x00


//--------------------- .nv.info._ZN7cutlass13device_kernelINS_4fmha6kernel13FmhaKernelTmaINS1_10collective15FmhaMainloopTmaINS_10bfloat16_tEfN4cute5tupleIJNS7_1CILi64EEENS9_ILi128EEENS9_ILi256EEEEEENS4_13DefaultFusionEJEEENS4_15FmhaFwdEpilogueIS6_fNS8_IJSA_SC_SB_EEEEEJEEEEEvNT_6ParamsE --------------------------
	.section	.nv.info._ZN7cutlass13device_kernelINS_4fmha6kernel13FmhaKernelTmaINS1_10collective15FmhaMainloopTmaINS_10bfloat16_tEfN4cute5tupleIJNS7_1CILi64EEENS9_ILi128EEENS9_ILi256EEEEEENS4_13DefaultFusionEJEEENS4_15FmhaFwdEpilogueIS6_fNS8_IJSA_SC_SB_EEEEEJEEEEEvNT_6ParamsE,"",@"SHT_CUDA_INFO"
	.sectionflags	@""
	.align	4


	//----- nvinfo : EIATTR_CUDA_API_VERSION
	.align		4
        /*0000*/ 	.byte	0x04, 0x37
        /*0002*/ 	.short	(.L_24 - .L_23)
.L_23:
        /*0004*/ 	.word	0x00000082


	//----- nvinfo : EIATTR_KPARAM_INFO
	.align		4
.L_24:
        /*0008*/ 	.byte	0x04, 0x17
        /*000a*/ 	.short	(.L_26 - .L_25)
.L_25:
        /*000c*/ 	.word	0x00000000
        /*0010*/ 	.short	0x0000
        /*0012*/ 	.short	0x0070
        /*0014*/ 	.byte	0x00, 0xf0, 0x01, 0x20


	//----- nvinfo : EIATTR_SPARSE_MMA_MASK
	.align		4
.L_26:
        /*0018*/ 	.byte	0x03, 0x50
        /*001a*/ 	.short	0x0000


	//----- nvinfo : EIATTR_MAXREG_COUNT
	.align		4
        /*001c*/ 	.byte	0x03, 0x1b
        /*001e*/ 	.short	0x00ff


	//----- nvinfo : EIATTR_NUM_BARRIERS
	.align		4
        /*0020*/ 	.byte	0x02, 0x4c
        /*0022*/ 	.byte	0x02
	.zero		1


	//----- nvinfo : EIATTR_EXTERNS
	.align		4
        /*0024*/ 	.byte	0x04, 0x0f
        /*0026*/ 	.short	(.L_28 - .L_27)


	//   ....[0]....
	.align		4
.L_27:
        /*0028*/ 	.word	index@(__assertfail)


	//----- nvinfo : EIATTR_MERCURY_ISA_VERSION
	.align		4
.L_28:
        /*002c*/ 	.byte	0x03, 0x5f
        /*002e*/ 	.short	0x0101


	//----- nvinfo : EIATTR_COOP_GROUP_MASK_REGIDS
	.align		4
        /*0030*/ 	.byte	0x04, 0x29
        /*0032*/ 	.short	(.L_30 - .L_29)


	//   ....[0]....
.L_29:
        /*0034*/ 	.word	0xffffffff


	//   ....[1]....
        /*0038*/ 	.word	0xffffffff


	//   ....[2]....
        /*003c*/ 	.word	0xffffffff


	//   ....[3]....
        /*0040*/ 	.word	0xffffffff


	//   ....[4]....
        /*0044*/ 	.word	0xffffffff


	//   ....[5]....
        /*0048*/ 	.word	0xffffffff


	//   ....[6]....
        /*004c*/ 	.word	0xffffffff


	//   ....[7]....
        /*0050*/ 	.word	0xffffffff


	//   ....[8]....
        /*0054*/ 	.word	0xffffffff


	//   ....[9]....
        /*0058*/ 	.word	0xffffffff


	//   ....[10]....
        /*005c*/ 	.word	0xffffffff


	//   ....[11]....
        /*0060*/ 	.word	0xffffffff


	//   ....[12]....
        /*0064*/ 	.word	0xffffffff


	//   ....[13]....
        /*0068*/ 	.word	0xffffffff


	//   ....[14]....
        /*006c*/ 	.word	0xffffffff


	//   ....[15]....
        /*0070*/ 	.word	0xffffffff


	//   ....[16]....
        /*0074*/ 	.word	0xffffffff


	//----- nvinfo : EIATTR_COOP_GROUP_INSTR_OFFSETS
	.align		4
.L_30:
        /*0078*/ 	.byte	0x04, 0x28
        /*007a*/ 	.short	(.L_32 - .L_31)


	//   ....[0]....
.L_31:
        /*007c*/ 	.word	0x00000050


	//   ....[1]....
        /*0080*/ 	.word	0x00000140


	//   ....[2]....
        /*0084*/ 	.word	0x00000270


	//   ....[3]....
        /*0088*/ 	.word	0x00000410


	//   ....[4]....
        /*008c*/ 	.word	0x000005b0


	//   ....[5]....
        /*0090*/ 	.word	0x00002840


	//   ....[6]....
        /*0094*/ 	.word	0x00002850


	//   ....[7]....
        /*0098*/ 	.word	0x00002880


	//   ....[8]....
        /*009c*/ 	.word	0x00002890


	//   ....[9]....
        /*00a0*/ 	.word	0x000059f0


	//   ....[10]....
        /*00a4*/ 	.word	0x00005a20


	//   ....[11]....
        /*00a8*/ 	.word	0x00005a60


	//   ....[12]....
        /*00ac*/ 	.word	0x00005a70


	//   ....[13]....
        /*00b0*/ 	.word	0x00008670


	//   ....[14]....
        /*00b4*/ 	.word	0x000086a0


	//   ....[15]....
        /*00b8*/ 	.word	0x000086e0


	//   ....[16]....
        /*00bc*/ 	.word	0x00008700


	//----- nvinfo : EIATTR_SYSCALL_OFFSETS
	.align		4
.L_32:
        /*00c0*/ 	.byte	0x04, 0x46
        /*00c2*/ 	.short	(.L_34 - .L_33)


	//   ....[0]....
.L_33:
        /*00c4*/ 	.word	0x00009650


	//   ....[1]....
        /*00c8*/ 	.word	0x00009770


	//----- nvinfo : EIATTR_MBARRIER_INSTR_OFFSETS
	.align		4
.L_34:
        /*00cc*/ 	.byte	0x04, 0x39
        /*00ce*/ 	.short	(.L_36 - .L_35)


	//   ....[0]....
.L_35:
        /*00d0*/ 	.word	0x00000240
        /*00d4*/ 	.word	0x000000ff
        /*00d8*/ 	.word	0x00048040
        /*00dc*/ 	.short	0x0100
        /*00de*/ 	.byte	0x08
	.zero		1


	//   ....[1]....
        /*00e0*/ 	.word	0x00000250
        /*00e4*/ 	.word	0x000000ff
        /*00e8*/ 	.word	0x00048048
        /*00ec*/ 	.short	0x0100
        /*00ee*/ 	.byte	0x08
	.zero		1


	//   ....[2]....
        /*00f0*/ 	.word	0x00000380
        /*00f4*/ 	.word	0x000000ff
        /*00f8*/ 	.word	0x00048000
        /*00fc*/ 	.short	0x0100
        /*00fe*/ 	.byte	0x08
	.zero		1


	//   ....[3]....
        /*0100*/ 	.word	0x00000390
        /*0104*/ 	.word	0x000000ff
        /*0108*/ 	.word	0x00048020
        /*010c*/ 	.short	0x0100
        /*010e*/ 	.byte	0x08
	.zero		1


	//   ....[4]....
        /*0110*/ 	.word	0x000003a0
        /*0114*/ 	.word	0x000000ff
        /*0118*/ 	.word	0x00048008
        /*011c*/ 	.short	0x0100
        /*011e*/ 	.byte	0x08
	.zero		1


	//   ....[5]....
        /*0120*/ 	.word	0x000003b0
        /*0124*/ 	.word	0x000000ff
        /*0128*/ 	.word	0x00048028
        /*012c*/ 	.short	0x0100
        /*012e*/ 	.byte	0x08
	.zero		1


	//   ....[6]....
        /*0130*/ 	.word	0x000003c0
        /*0134*/ 	.word	0x000000ff
        /*0138*/ 	.word	0x00048010
        /*013c*/ 	.short	0x0100
        /*013e*/ 	.byte	0x08
	.zero		1


	//   ....[7]....
        /*0140*/ 	.word	0x000003d0
        /*0144*/ 	.word	0x000000ff
        /*0148*/ 	.word	0x00048030
        /*014c*/ 	.short	0x0100
        /*014e*/ 	.byte	0x08
	.zero		1


	//   ....[8]....
        /*0150*/ 	.word	0x000003e0
        /*0154*/ 	.word	0x000000ff
        /*0158*/ 	.word	0x00048018
        /*015c*/ 	.short	0x0100
        /*015e*/ 	.byte	0x08
	.zero		1


	//   ....[9]....
        /*0160*/ 	.word	0x000003f0
        /*0164*/ 	.word	0x000000ff
        /*0168*/ 	.word	0x00048038
        /*016c*/ 	.short	0x0100
        /*016e*/ 	.byte	0x08
	.zero		1


	//   ....[10]....
        /*0170*/ 	.word	0x00000520
        /*0174*/ 	.word	0x000000ff
        /*0178*/ 	.word	0x00048050
        /*017c*/ 	.short	0x0100
        /*017e*/ 	.byte	0x08
	.zero		1


	//   ....[11]....
        /*0180*/ 	.word	0x00000530
        /*0184*/ 	.word	0x000000ff
        /*0188*/ 	.word	0x00048070
        /*018c*/ 	.short	0x0100
        /*018e*/ 	.byte	0x08
	.zero		1


	//   ....[12]....
        /*0190*/ 	.word	0x00000540
        /*0194*/ 	.word	0x000000ff
        /*0198*/ 	.word	0x00048058
        /*019c*/ 	.short	0x0100
        /*019e*/ 	.byte	0x08
	.zero		1


	//   ....[13]....
        /*01a0*/ 	.word	0x00000550
        /*01a4*/ 	.word	0x000000ff
        /*01a8*/ 	.word	0x00048078
        /*01ac*/ 	.short	0x0100
        /*01ae*/ 	.byte	0x08
	.zero		1


	//   ....[14]....
        /*01b0*/ 	.word	0x00000560
        /*01b4*/ 	.word	0x000000ff
        /*01b8*/ 	.word	0x00048060
        /*01bc*/ 	.short	0x0100
        /*01be*/ 	.byte	0x08
	.zero		1


	//   ....[15]....
        /*01c0*/ 	.word	0x00000570
        /*01c4*/ 	.word	0x000000ff
        /*01c8*/ 	.word	0x00048080
        /*01cc*/ 	.short	0x0100
        /*01ce*/ 	.byte	0x08
	.zero		1


	//   ....[16]....
        /*01d0*/ 	.word	0x00000580
        /*01d4*/ 	.word	0x000000ff
        /*01d8*/ 	.word	0x00048068
        /*01dc*/ 	.short	0x0100
        /*01de*/ 	.byte	0x08
	.zero		1


	//   ....[17]....
        /*01e0*/ 	.word	0x00000590
        /*01e4*/ 	.word	0x000000ff
        /*01e8*/ 	.word	0x00048088
        /*01ec*/ 	.short	0x0100
        /*01ee*/ 	.byte	0x08
	.zero		1


	//   ....[18]....
        /*01f0*/ 	.word	0x000006c0
        /*01f4*/ 	.word	0x00000003
        /*01f8*/ 	.word	0x00048048
        /*01fc*/ 	.short	0x010a
        /*01fe*/ 	.byte	0x3f
	.zero		1


	//   ....[19]....
        /*0200*/ 	.word	0x00000ab0
        /*0204*/ 	.word	0x00000003
        /*0208*/ 	.word	0x00048020
        /*020c*/ 	.short	0x010a
        /*020e*/ 	.byte	0x3f
	.zero		1


	//   ....[20]....
        /*0210*/ 	.word	0x00000db0
        /*0214*/ 	.word	0x00000000
        /*0218*/ 	.word	0x00048020
        /*021c*/ 	.short	0x010a
        /*021e*/ 	.byte	0x3f
	.zero		1


	//   ....[21]....
        /*0220*/ 	.word	0x00001120
        /*0224*/ 	.word	0x00000002
        /*0228*/ 	.word	0x00048020
        /*022c*/ 	.short	0x010a
        /*022e*/ 	.byte	0x3f
	.zero		1


	//   ....[22]....
        /*0230*/ 	.word	0x00001480
        /*0234*/ 	.word	0x00000003
        /*0238*/ 	.word	0x00048020
        /*023c*/ 	.short	0x010a
        /*023e*/ 	.byte	0x3f
	.zero		1


	//   ....[23]....
        /*0240*/ 	.word	0x00001800
        /*0244*/ 	.word	0x00000002
        /*0248*/ 	.word	0x00048040
        /*024c*/ 	.short	0x010a
        /*024e*/ 	.byte	0x3f
	.zero		1


	//   ....[24]....
        /*0250*/ 	.word	0x00001820
        /*0254*/ 	.word	0x00000002
        /*0258*/ 	.word	0x00048000
        /*025c*/ 	.short	0x010a
        /*025e*/ 	.byte	0x3f
	.zero		1


	//   ....[25]....
        /*0260*/ 	.word	0x00002460
        /*0264*/ 	.word	0x00000002
        /*0268*/ 	.word	0x00048008
        /*026c*/ 	.short	0x010a
        /*026e*/ 	.byte	0x3f
	.zero		1


	//   ....[26]....
        /*0270*/ 	.word	0x000048b0
        /*0274*/ 	.word	0x00000012
        /*0278*/ 	.word	0x00000000
        /*027c*/ 	.short	0x0101
        /*027e*/ 	.byte	0x3f
	.zero		1


	//   ....[27]....
        /*0280*/ 	.word	0x00004960
        /*0284*/ 	.word	0x00000003
        /*0288*/ 	.word	0x00048000
        /*028c*/ 	.short	0x010a
        /*028e*/ 	.byte	0x3f
	.zero		1


	//   ....[28]....
        /*0290*/ 	.word	0x00005260
        /*0294*/ 	.word	0x00000000
        /*0298*/ 	.word	0x00048020
        /*029c*/ 	.short	0x010a
        /*029e*/ 	.byte	0x3f
	.zero		1


	//   ....[29]....
        /*02a0*/ 	.word	0x00005a30
        /*02a4*/ 	.word	0x000000de
        /*02a8*/ 	.word	0x00000000
        /*02ac*/ 	.short	0x0101
        /*02ae*/ 	.byte	0x3f
	.zero		1


	//   ....[30]....
        /*02b0*/ 	.word	0x00005b00
        /*02b4*/ 	.word	0x000000f2
        /*02b8*/ 	.word	0x00048000
        /*02bc*/ 	.short	0x010a
        /*02be*/ 	.byte	0x3f
	.zero		1


	//   ....[31]....
        /*02c0*/ 	.word	0x000081e0
        /*02c4*/ 	.word	0x00000012
        /*02c8*/ 	.word	0x00000000
        /*02cc*/ 	.short	0x0101
        /*02ce*/ 	.byte	0x3f
	.zero		1


	//   ....[32]....
        /*02d0*/ 	.word	0x00008260
        /*02d4*/ 	.word	0x00000012
        /*02d8*/ 	.word	0x00048020
        /*02dc*/ 	.short	0x010a
        /*02de*/ 	.byte	0x3f
	.zero		1


	//   ....[33]....
        /*02e0*/ 	.word	0x0000b1f0
        /*02e4*/ 	.word	0x00000003
        /*02e8*/ 	.word	0x00048048
        /*02ec*/ 	.short	0x010a
        /*02ee*/ 	.byte	0x3f
	.zero		1


	//   ....[34]....
        /*02f0*/ 	.word	0x0000b240
        /*02f4*/ 	.word	0x00000003
        /*02f8*/ 	.word	0x00048020
        /*02fc*/ 	.short	0x010a
        /*02fe*/ 	.byte	0x3f
	.zero		1


	//   ....[35]....
        /*0300*/ 	.word	0x0000b290
        /*0304*/ 	.word	0x00000000
        /*0308*/ 	.word	0x00048020
        /*030c*/ 	.short	0x010a
        /*030e*/ 	.byte	0x3f
	.zero		1


	//   ....[36]....
        /*0310*/ 	.word	0x0000b2e0
        /*0314*/ 	.word	0x00000002
        /*0318*/ 	.word	0x00048020
        /*031c*/ 	.short	0x010a
        /*031e*/ 	.byte	0x3f
	.zero		1


	//   ....[37]....
        /*0320*/ 	.word	0x0000b330
        /*0324*/ 	.word	0x00000003
        /*0328*/ 	.word	0x00048020
        /*032c*/ 	.short	0x010a
        /*032e*/ 	.byte	0x3f
	.zero		1


	//   ....[38]....
        /*0330*/ 	.word	0x0000b380
        /*0334*/ 	.word	0x00000002
        /*0338*/ 	.word	0x00048040
        /*033c*/ 	.short	0x010a
        /*033e*/ 	.byte	0x3f
	.zero		1


	//   ....[39]....
        /*0340*/ 	.word	0x0000b3d0
        /*0344*/ 	.word	0x00000002
        /*0348*/ 	.word	0x00048000
        /*034c*/ 	.short	0x010a
        /*034e*/ 	.byte	0x3f
	.zero		1


	//   ....[40]....
        /*0350*/ 	.word	0x0000b420
        /*0354*/ 	.word	0x00000002
        /*0358*/ 	.word	0x00048008
        /*035c*/ 	.short	0x010a
        /*035e*/ 	.byte	0x3f
	.zero		1


	//   ....[41]....
        /*0360*/ 	.word	0x0000b470
        /*0364*/ 	.word	0x00000003
        /*0368*/ 	.word	0x00048000
        /*036c*/ 	.short	0x010a
        /*036e*/ 	.byte	0x3f
	.zero		1


	//   ....[42]....
        /*0370*/ 	.word	0x0000b4c0
        /*0374*/ 	.word	0x00000000
        /*0378*/ 	.word	0x00048020
        /*037c*/ 	.short	0x010a
        /*037e*/ 	.byte	0x3f
	.zero		1


	//   ....[43]....
        /*0380*/ 	.word	0x0000b510
        /*0384*/ 	.word	0x000000f2
        /*0388*/ 	.word	0x00048000
        /*038c*/ 	.short	0x010a
        /*038e*/ 	.byte	0x3f
	.zero		1


	//   ....[44]....
        /*0390*/ 	.word	0x0000b560
        /*0394*/ 	.word	0x00000012
        /*0398*/ 	.word	0x00048020
        /*039c*/ 	.short	0x010a
        /*039e*/ 	.byte	0x3f
	.zero		1


	//----- nvinfo : EIATTR_NUM_MBARRIERS
	.align		4
.L_36:
        /*03a0*/ 	.byte	0x03, 0x38
        /*03a2*/ 	.short	0x0012


	//----- nvinfo : EIATTR_EXIT_INSTR_OFFSETS
	.align		4
        /*03a4*/ 	.byte	0x04, 0x1c
        /*03a6*/ 	.short	(.L_38 - .L_37)


	//   ....[0]....
.L_37:
        /*03a8*/ 	.word	0x0000b1e0


	//----- nvinfo : EIATTR_MAX_THREADS
	.align		4
.L_38:
        /*03ac*/ 	.byte	0x04, 0x05
        /*03ae*/ 	.short	(.L_40 - .L_39)
.L_39:
        /*03b0*/ 	.word	0x00000080
        /*03b4*/ 	.word	0x00000001
        /*03b8*/ 	.word	0x00000001


	//----- nvinfo : EIATTR_CRS_STACK_SIZE
	.align		4
.L_40:
        /*03bc*/ 	.byte	0x04, 0x1e
        /*03be*/ 	.short	(.L_42 - .L_41)
.L_41:
        /*03c0*/ 	.word	0x00000000


	//----- nvinfo : EIATTR_CBANK_PARAM_SIZE
	.align		4
.L_42:
        /*03c4*/ 	.byte	0x03, 0x19
        /*03c6*/ 	.short	0x0870


	//----- nvinfo : EIATTR_PARAM_CBANK
	.align		4
        /*03c8*/ 	.byte	0x04, 0x0a
        /*03ca*/ 	.short	(.L_44 - .L_43)
	.align		4
.L_43:
        /*03cc*/ 	.word	index@(.nv.constant0._ZN7cutlass13device_kernelINS_4fmha6kernel13FmhaKernelTmaINS1_10collective15FmhaMainloopTmaINS_10bfloat16_tEfN4cute5tupleIJNS7_1CILi64EEENS9_ILi128EEENS9_ILi256EEEEEENS4_13DefaultFusionEJEEENS4_15FmhaFwdEpilogueIS6_fNS8_IJSA_SC_SB_EEEEEJEEEEEvNT_6ParamsE)
        /*03d0*/ 	.short	0x0210
        /*03d2*/ 	.short	0x0870


	//----- nvinfo : EIATTR_SW_WAR
	.align		4
.L_44:
        /*03d4*/ 	.byte	0x04, 0x36
        /*03d6*/ 	.short	(.L_46 - .L_45)
.L_45:
        /*03d8*/ 	.word	0x00000008
.L_46:


//--------------------- .nv.callgraph             --------------------------
	.section	.nv.callgraph,"",@"SHT_CUDA_CALLGRAPH"
	.align	4
	.sectionentsize	8
	.align		4
        /*0000*/ 	.word	0x00000000
	.align		4
        /*0004*/ 	.word	0xffffffff
	.align		4
        /*0008*/ 	.word	index@(_ZN7cutlass13device_kernelINS_4fmha6kernel13FmhaKernelTmaINS1_10collective15FmhaMainloopTmaINS_10bfloat16_tEfN4cute5tupleIJNS7_1CILi64EEENS9_ILi128EEENS9_ILi256EEEEEENS4_13DefaultFusionEJEEENS4_15FmhaFwdEpilogueIS6_fNS8_IJSA_SC_SB_EEEEEJEEEEEvNT_6ParamsE)
	.align		4
        /*000c*/ 	.word	index@(__assertfail)
	.align		4
        /*0010*/ 	.word	0x00000000
	.align		4
        /*0014*/ 	.word	0xfffffffe
	.align		4
        /*0018*/ 	.word	0x00000000
	.align		4
        /*001c*/ 	.word	0xfffffffd
	.align		4
        /*0020*/ 	.word	0x00000000
	.align		4
        /*0024*/ 	.word	0xfffffffc


//--------------------- .nv.constant4             --------------------------
	.section	.nv.constant4,"a",@progbits
	.align	8
	.align		8
.nv.constant4:
        /*0000*/ 	.dword	__assertfail
	.align		8
        /*0008*/ 	.dword	__unnamed_1
	.align		8
        /*0010*/ 	.dword	__unnamed_2
	.align		8
        /*0018*/ 	.dword	_ZN39_INTERNAL_0c40a5b9_4_k_cu_c3ff9132_27884cuda3std3__45__cpo5beginE
	.align		8
        /*0020*/ 	.dword	_ZN39_INTERNAL_0c40a5b9_4_k_cu_c3ff9132_27884cuda3std3__45__cpo3endE
	.align		8
        /*0028*/ 	.dword	_ZN39_INTERNAL_0c40a5b9_4_k_cu_c3ff9132_27884cuda3std3__45__cpo6cbeginE
	.align		8
        /*0030*/ 	.dword	_ZN39_INTERNAL_0c40a5b9_4_k_cu_c3ff9132_27884cuda3std3__45__cpo4cendE
	.align		8
        /*0038*/ 	.dword	_ZN39_INTERNAL_0c40a5b9_4_k_cu_c3ff9132_27884cuda3std3__441_GLOBAL__N__0c40a5b9_4_k_cu_c3ff9132_27886ignoreE
	.align		8
        /*0040*/ 	.dword	_ZN39_INTERNAL_0c40a5b9_4_k_cu_c3ff9132_27884cuda3std3__419piecewise_constructE
	.align		8
        /*0048*/ 	.dword	_ZN39_INTERNAL_0c40a5b9_4_k_cu_c3ff9132_27884cuda3std3__48in_placeE
	.align		8
        /*0050*/ 	.dword	_ZN39_INTERNAL_0c40a5b9_4_k_cu_c3ff9132_27884cuda3std6ranges3__45__cpo4swapE
	.align		8
        /*0058*/ 	.dword	_ZN39_INTERNAL_0c40a5b9_4_k_cu_c3ff9132_27884cuda3std6ranges3__45__cpo9iter_moveE
	.align		8
        /*0060*/ 	.dword	_ZN39_INTERNAL_0c40a5b9_4_k_cu_c3ff9132_27884cute7productE
	.align		8
        /*0068*/ 	.dword	_ZN39_INTERNAL_0c40a5b9_4_k_cu_c3ff9132_27884cute1_E
	.align		8
        /*0070*/ 	.dword	$str$23
	.align		8
        /*0078*/ 	.dword	$str$24


//--------------------- .text._ZN7cutlass13device_kernelINS_4fmha6kernel13FmhaKernelTmaINS1_10collective15FmhaMainloopTmaINS_10bfloat16_tEfN4cute5tupleIJNS7_1CILi64EEENS9_ILi128EEENS9_ILi256EEEEEENS4_13DefaultFusionEJEEENS4_15FmhaFwdEpilogueIS6_fNS8_IJSA_SC_SB_EEEEEJEEEEEvNT_6ParamsE --------------------------
	.section	.text._ZN7cutlass13device_kernelINS_4fmha6kernel13FmhaKernelTmaINS1_10collective15FmhaMainloopTmaINS_10bfloat16_tEfN4cute5tupleIJNS7_1CILi64EEENS9_ILi128EEENS9_ILi256EEEEEENS4_13DefaultFusionEJEEENS4_15FmhaFwdEpilogueIS6_fNS8_IJSA_SC_SB_EEEEEJEEEEEvNT_6ParamsE,"ax",@progbits
	.align	128
.text._ZN7cutlass13device_kernelINS_4fmha6kernel13FmhaKernelTmaINS1_10collective15FmhaMainloopTmaINS_10bfloat16_tEfN4cute5tupleIJNS7_1CILi64EEENS9_ILi128EEENS9_ILi256EEEEEENS4_13DefaultFusionEJEEENS4_15FmhaFwdEpilogueIS6_fNS8_IJSA_SC_SB_EEEEEJEEEEEvNT_6ParamsE:
        .type           _ZN7cutlass13device_kernelINS_4fmha6kernel13FmhaKernelTmaINS1_10collective15FmhaMainloopTmaINS_10bfloat16_tEfN4cute5tupleIJNS7_1CILi64EEENS9_ILi128EEENS9_ILi256EEEEEENS4_13DefaultFusionEJEEENS4_15FmhaFwdEpilogueIS6_fNS8_IJSA_SC_SB_EEEEEJEEEEEvNT_6ParamsE,@function
        .size           _ZN7cutlass13device_kernelINS_4fmha6kernel13FmhaKernelTmaINS1_10collective15FmhaMainloopTmaINS_10bfloat16_tEfN4cute5tupleIJNS7_1CILi64EEENS9_ILi128EEENS9_ILi256EEEEEENS4_13DefaultFusionEJEEENS4_15FmhaFwdEpilogueIS6_fNS8_IJSA_SC_SB_EEEEEJEEEEEvNT_6ParamsE,(.L_x_88 - _ZN7cutlass13device_kernelINS_4fmha6kernel13FmhaKernelTmaINS1_10collective15FmhaMainloopTmaINS_10bfloat16_tEfN4cute5tupleIJNS7_1CILi64EEENS9_ILi128EEENS9_ILi256EEEEEENS4_13DefaultFusionEJEEENS4_15FmhaFwdEpilogueIS6_fNS8_IJSA_SC_SB_EEEEEJEEEEEvNT_6ParamsE)
        .other          _ZN7cutlass13device_kernelINS_4fmha6kernel13FmhaKernelTmaINS1_10collective15FmhaMainloopTmaINS_10bfloat16_tEfN4cute5tupleIJNS7_1CILi64EEENS9_ILi128EEENS9_ILi256EEEEEENS4_13DefaultFusionEJEEENS4_15FmhaFwdEpilogueIS6_fNS8_IJSA_SC_SB_EEEEEJEEEEEvNT_6ParamsE,@"STO_CUDA_ENTRY STV_DEFAULT"
_ZN7cutlass13device_kernelINS_4fmha6kernel13FmhaKernelTmaINS1_10collective15FmhaMainloopTmaINS_10bfloat16_tEfN4cute5tupleIJNS7_1CILi64EEENS9_ILi128EEENS9_ILi256EEEEEENS4_13DefaultFusionEJEEENS4_15FmhaFwdEpilogueIS6_fNS8_IJSA_SC_SB_EEEEEJEEEEEvNT_6ParamsE:
[----:B------:R-:W1:Y:S01]  /*0000*/  LDC R1, c[0x0][0x28] ;  /* 0x00000a00ff017b82 */ /* 0x000e620000000800 */
[----:B------:R-:W2:Y:S01]  /*0010*/  S2R R16, SR_TID.X ;  /* 0x0000000000107919 */ /* 0x000ea20000002100 */
[----:B------:R-:W-:Y:S01]  /*0020*/  ELECT P0, URZ, PT ;  /* 0x00000000003f782f */ /* 0x000fe20003800000 */
[----:B------:R-:W-:Y:S01]  /*0030*/  BSSY B0, `(.L_x_0) ;  /* 0x0000010000007945 */ /* 0x000fe20003800000 */
[----:B--2---:R-:W-:-:S05]  /*0040*/  SHF.R.U32.HI R9, RZ, 0x5, R16 ;  /* 0x00000005ff097819 */ /* 0x004fca0000011610 */
[----:B------:R-:W2:Y:S02]  /*0050*/  SHFL.IDX PT, R0, R9, RZ, 0x1f ;  /* 0x00001fff09007589 */ /* 0x000ea400000e0000 */
[----:B--2---:R-:W-:-:S13]  /*0060*/  ISETP.NE.OR P0, PT, R0, RZ, !P0 ;  /* 0x000000ff0000720c */ /* 0x004fda0004705670 */
[----:B-1----:R-:W-:Y:S05]  /*0070*/  @P0 BRA `(.L_x_1) ;  /* 0x00000000002c0947 */ /* 0x002fea0003800000 */
[----:B------:R-:W-:Y:S02]  /*0080*/  ULDC.64 UR4, c[0x0][0x198] ;  /* 0x0000660000047ab9 */ /* 0x000fe40000000a00 */
[----:B------:R-:W-:Y:S02]  /*0090*/  UIADD3 UR6, UP0, UR4, 0xf0, URZ ;  /* 0x000000f004067890 */ /* 0x000fe4000ff1e03f */
[----:B------:R-:W-:Y:S02]  /*00a0*/  UIADD3 UR8, UP1, UR4, 0x1f0, URZ ;  /* 0x000001f004087890 */ /* 0x000fe4000ff3e03f */
[----:B------:R-:W-:Y:S02]  /*00b0*/  UIADD3 UR4, UP2, UR4, 0x2f0, URZ ;  /* 0x000002f004047890 */ /* 0x000fe4000ff5e03f */
[----:B------:R-:W-:Y:S02]  /*00c0*/  UIADD3.X UR7, URZ, UR5, URZ, UP0, !UPT ;  /* 0x000000053f077290 */ /* 0x000fe400087fe43f */
[----:B------:R-:W-:-:S02]  /*00d0*/  UIADD3.X UR9, URZ, UR5, URZ, UP1, !UPT ;  /* 0x000000053f097290 */ /* 0x000fc40008ffe43f */
[----:B------:R-:W-:-:S05]  /*00e0*/  UIADD3.X UR5, URZ, UR5, URZ, UP2, !UPT ;  /* 0x000000053f057290 */ /* 0x000fca00097fe43f */
[----:B------:R1:W-:Y:S02]  /*00f0*/  UTMACCTL.PF [UR6] ;  /* 0x00000000060079b9 */ /* 0x0003e40008040000 */
[----:B------:R1:W-:Y:S02]  /*0100*/  UTMACCTL.PF [UR8] ;  /* 0x00000000080079b9 */ /* 0x0003e40008040000 */
[----:B------:R1:W-:Y:S02]  /*0110*/  UTMACCTL.PF [UR4] ;  /* 0x00000000040079b9 */ /* 0x0003e40008040000 */
[----:B-1----:R-:W-:Y:S01]  /*0120*/  NOP ;  /* 0x0000000000007918 */ /* 0x002fe20000000000 */
.L_x_1:
[----:B------:R-:W-:Y:S05]  /*0130*/  BSYNC B0 ;  /* 0x0000000000007941 */ /* 0x000fea0003800000 */
.L_x_0:
[----:B------:R-:W1:Y:S02]  /*0140*/  SHFL.IDX PT, R0, R9, RZ, 0x1f ;  /* 0x00001fff09007589 */ /* 0x000e6400000e0000 */
[----:B-1----:R-:W-:-:S13]  /*0150*/  ISETP.NE.AND P0, PT, R0, RZ, PT ;  /* 0x000000ff0000720c */ /* 0x002fda0003f05270 */
[----:B------:R-:W-:Y:S05]  /*0160*/  @P0 BRA `(.L_x_2) ;  /* 0x0000000000400947 */ /* 0x000fea0003800000 */
[----:B------:R-:W1:Y:S01]  /*0170*/  S2UR UR8, SR_CgaCtaId ;  /* 0x00000000000879c3 */ /* 0x000e620000008800 */
[----:B------:R-:W-:Y:S01]  /*0180*/  UMOV UR4, 0x400 ;  /* 0x0000040000047882 */ /* 0x000fe20000000000 */
[----:B------:R-:W-:Y:S01]  /*0190*/  UMOV UR5, 0x1 ;  /* 0x0000000100057882 */ /* 0x000fe20000000000 */
[----:B------:R-:W-:Y:S01]  /*01a0*/  UMOV UR6, 0x80 ;  /* 0x0000008000067882 */ /* 0x000fe20000000000 */
[----:B------:R-:W-:Y:S01]  /*01b0*/  ELECT P0, URZ, PT ;  /* 0x00000000003f782f */ /* 0x000fe20003800000 */
[----:B------:R-:W-:-:S04]  /*01c0*/  UIADD3 UR6, -UR6, 0x100000, URZ ;  /* 0x0010000006067890 */ /* 0x000fc8000fffe13f */
[----:B------:R-:W-:Y:S02]  /*01d0*/  USHF.L.U32 UR7, UR6, 0xb, URZ ;  /* 0x0000000b06077899 */ /* 0x000fe4000800063f */
[----:B------:R-:W-:Y:S02]  /*01e0*/  USHF.L.U32 UR6, UR6, 0x1, URZ ;  /* 0x0000000106067899 */ /* 0x000fe4000800063f */
[----:B-1----:R-:W-:Y:S02]  /*01f0*/  ULEA UR8, UR8, UR4, 0x18 ;  /* 0x0000000408087291 */ /* 0x002fe4000f8ec03f */
[----:B------:R-:W-:-:S04]  /*0200*/  UIADD3 UR4, -UR5, 0x100000, URZ ;  /* 0x0010000005047890 */ /* 0x000fc8000fffe13f */
[----:B------:R-:W-:Y:S02]  /*0210*/  USHF.L.U32 UR5, UR4, 0xb, URZ ;  /* 0x0000000b04057899 */ /* 0x000fe4000800063f */
[----:B------:R-:W-:Y:S01]  /*0220*/  USHF.L.U32 UR4, UR4, 0x1, URZ ;  /* 0x0000000104047899 */ /* 0x000fe2000800063f */
[----:B------:R-:W1:Y:S11]  /*0230*/  FENCE.VIEW.ASYNC.S ;  /* 0x00000000000073c6 */ /* 0x000e760000000000 */
[----:B-1----:R1:W2:Y:S01]  /*0240*/  SYNCS.EXCH.64 URZ, [UR8+0x48040], UR4 ;  /* 0x04804004083f75b2 */ /* 0x0022a20008000100 */
[----:B------:R1:W3:Y:S01]  /*0250*/  SYNCS.EXCH.64 URZ, [UR8+0x48048], UR6 ;  /* 0x04804806083f75b2 */ /* 0x0002e20008000100 */
[----:B------:R-:W-:Y:S01]  /*0260*/  NOP ;  /* 0x0000000000007918 */ /* 0x000fe20000000000 */
.L_x_2:
[----:B------:R-:W4:Y:S01]  /*0270*/  SHFL.IDX PT, R0, R9, RZ, 0x1f ;  /* 0x00001fff09007589 */ /* 0x000f2200000e0000 */
[----:B------:R-:W-:Y:S01]  /*0280*/  NOP ;  /* 0x0000000000007918 */ /* 0x000fe20000000000 */
[----:B----4-:R-:W-:-:S13]  /*0290*/  ISETP.NE.AND P0, PT, R0, RZ, PT ;  /* 0x000000ff0000720c */ /* 0x010fda0003f05270 */
[----:B------:R-:W-:Y:S05]  /*02a0*/  @P0 BRA `(.L_x_3) ;  /* 0x0000000000580947 */ /* 0x000fea0003800000 */
[----:B-1----:R-:W1:Y:S01]  /*02b0*/  S2UR UR5, SR_CgaCtaId ;  /* 0x00000000000579c3 */ /* 0x002e620000008800 */
[----:B------:R-:W-:Y:S01]  /*02c0*/  UMOV UR4, 0x400 ;  /* 0x0000040000047882 */ /* 0x000fe20000000000 */
[----:B------:R-:W-:Y:S01]  /*02d0*/  UMOV UR6, 0x1 ;  /* 0x0000000100067882 */ /* 0x000fe20000000000 */
[----:B------:R-:W-:Y:S01]  /*02e0*/  UMOV UR7, 0x80 ;  /* 0x0000008000077882 */ /* 0x000fe20000000000 */
[----:B------:R-:W-:Y:S01]  /*02f0*/  ELECT P0, URZ, PT ;  /* 0x00000000003f782f */ /* 0x000fe20003800000 */
[----:B-1----:R-:W-:Y:S02]  /*0300*/  ULEA UR8, UR5, UR4, 0x18 ;  /* 0x0000000405087291 */ /* 0x002fe4000f8ec03f */
[----:B------:R-:W-:-:S04]  /*0310*/  UIADD3 UR4, -UR6, 0x100000, URZ ;  /* 0x0010000006047890 */ /* 0x000fc8000fffe13f */
[----:B------:R-:W-:Y:S02]  /*0320*/  USHF.L.U32 UR5, UR4, 0xb, URZ ;  /* 0x0000000b04057899 */ /* 0x000fe4000800063f */
[----:B------:R-:W-:Y:S02]  /*0330*/  USHF.L.U32 UR4, UR4, 0x1, URZ ;  /* 0x0000000104047899 */ /* 0x000fe4000800063f */
[----:B------:R-:W-:-:S04]  /*0340*/  UIADD3 UR6, -UR7, 0x100000, URZ ;  /* 0x0010000007067890 */ /* 0x000fc8000fffe13f */
[----:B------:R-:W-:Y:S02]  /*0350*/  USHF.L.U32 UR7, UR6, 0xb, URZ ;  /* 0x0000000b06077899 */ /* 0x000fe4000800063f */
[----:B------:R-:W-:Y:S01]  /*0360*/  USHF.L.U32 UR6, UR6, 0x1, URZ ;  /* 0x0000000106067899 */ /* 0x000fe2000800063f */
[----:B------:R-:W1:Y:S03]  /*0370*/  FENCE.VIEW.ASYNC.S ;  /* 0x00000000000073c6 */ /* 0x000e660000000000 */
[----:B-1----:R4:W1:Y:S08]  /*0380*/  SYNCS.EXCH.64 URZ, [UR8+0x48000], UR4 ;  /* 0x04800004083f75b2 */ /* 0x0028700008000100 */
[----:B------:R4:W1:Y:S01]  /*0390*/  SYNCS.EXCH.64 URZ, [UR8+0x48020], UR6 ;  /* 0x04802006083f75b2 */ /* 0x0008620008000100 */
[----:B------:R4:W1:Y:S01]  /*03a0*/  SYNCS.EXCH.64 URZ, [UR8+0x48008], UR4 ;  /* 0x04800804083f75b2 */ /* 0x0008620008000100 */
[----:B------:R4:W1:Y:S01]  /*03b0*/  SYNCS.EXCH.64 URZ, [UR8+0x48028], UR6 ;  /* 0x04802806083f75b2 */ /* 0x0008620008000100 */
[----:B------:R4:W1:Y:S01]  /*03c0*/  SYNCS.EXCH.64 URZ, [UR8+0x48010], UR4 ;  /* 0x04801004083f75b2 */ /* 0x0008620008000100 */
[----:B------:R4:W1:Y:S01]  /*03d0*/  SYNCS.EXCH.64 URZ, [UR8+0x48030], UR6 ;  /* 0x04803006083f75b2 */ /* 0x0008620008000100 */
[----:B------:R4:W1:Y:S01]  /*03e0*/  SYNCS.EXCH.64 URZ, [UR8+0x48018], UR4 ;  /* 0x04801804083f75b2 */ /* 0x0008620008000100 */
[----:B------:R4:W1:Y:S02]  /*03f0*/  SYNCS.EXCH.64 URZ, [UR8+0x48038], UR6 ;  /* 0x04803806083f75b2 */ /* 0x0008640008000100 */
[----:B----4-:R-:W-:Y:S01]  /*0400*/  NOP ;  /* 0x0000000000007918 */ /* 0x010fe20000000000 */
.L_x_3:
        /* <DEDUP_REMOVED lines=26> */
.L_x_4:
[----:B------:R-:W4:Y:S01]  /*05b0*/  SHFL.IDX PT, R9, R9, RZ, 0x1f ;  /* 0x00001fff09097589 */ /* 0x000f2200000e0000 */
[----:B------:R-:W-:Y:S01]  /*05c0*/  ELECT P0, URZ, PT ;  /* 0x00000000003f782f */ /* 0x000fe20003800000 */
[----:B------:R-:W-:Y:S01]  /*05d0*/  NOP ;  /* 0x0000000000007918 */ /* 0x000fe20000000000 */
[----:B------:R-:W4:Y:S01]  /*05e0*/  S2UR UR36, SR_CTAID.Y ;  /* 0x00000000002479c3 */ /* 0x000f220000002600 */
[----:B------:R-:W-:Y:S01]  /*05f0*/  BSSY B0, `(.L_x_5) ;  /* 0x0000036000007945 */ /* 0x000fe20003800000 */
[----:B------:R-:W-:Y:S02]  /*0600*/  MOV R8, RZ ;  /* 0x000000ff00087202 */ /* 0x000fe40000000f00 */
[----:B------:R-:W-:-:S04]  /*0610*/  LOP3.LUT R17, R16, 0x7f, RZ, 0xc0, !PT ;  /* 0x0000007f10117812 */ /* 0x000fc800078ec0ff */
[----:B------:R-:W4:Y:S08]  /*0620*/  S2UR UR37, SR_CTAID.Z ;  /* 0x00000000002579c3 */ /* 0x000f300000002700 */
[----:B-123--:R-:W-:Y:S01]  /*0630*/  BAR.SYNC.DEFER_BLOCKING 0x0 ;  /* 0x0000000000007b1d */ /* 0x00efe20000010000 */
[----:B----4-:R-:W-:-:S13]  /*0640*/  ISETP.EQ.AND P1, PT, R9, RZ, P0 ;  /* 0x000000ff0900720c */ /* 0x010fda0000722270 */
[----:B------:R-:W-:Y:S05]  /*0650*/  @!P1 BRA `(.L_x_6) ;  /* 0x0000000000bc9947 */ /* 0x000fea0003800000 */
[----:B------:R-:W1:Y:S01]  /*0660*/  S2R R3, SR_CgaCtaId ;  /* 0x0000000000037919 */ /* 0x000e620000008800 */
[----:B------:R-:W-:Y:S02]  /*0670*/  MOV R0, 0x400 ;  /* 0x0000040000007802 */ /* 0x000fe40000000f00 */
[----:B------:R-:W-:Y:S02]  /*0680*/  MOV R2, 0x1 ;  /* 0x0000000100027802 */ /* 0x000fe40000000f00 */
[----:B------:R-:W-:Y:S02]  /*0690*/  ISETP.NE.AND P3, PT, R17, RZ, PT ;  /* 0x000000ff1100720c */ /* 0x000fe40003f65270 */
[----:B-1----:R-:W-:Y:S02]  /*06a0*/  LEA R3, R3, R0, 0x18 ;  /* 0x0000000003037211 */ /* 0x002fe400078ec0ff */
[----:B------:R-:W-:-:S04]  /*06b0*/  SHF.L.U32 R0, R2, 0x1f, RZ ;  /* 0x0000001f02007819 */ /* 0x000fc800000006ff */
[----:B------:R-:W1:Y:S02]  /*06c0*/  SYNCS.PHASECHK.TRANS64.TRYWAIT P2, [R3+URZ+0x48048], R0 ;  /* 0x04804800030075a7 */ /* 0x000e64000804017f */
[----:B-1----:R-:W-:Y:S05]  /*06d0*/  @!P2 BRA `(.L_x_7) ;  /* 0x000000a800c4a947 */ /* 0x002fea0003800000 */
.L_x_71:
[----:B------:R-:W-:Y:S05]  /*06e0*/  @P3 BRA `(.L_x_8) ;  /* 0x0000000000143947 */ /* 0x000fea0003800000 */
[----:B------:R-:W-:Y:S02]  /*06f0*/  LOP3.LUT P2, RZ, R16, 0x1f, RZ, 0xc0, !PT ;  /* 0x0000001f10ff7812 */ /* 0x000fe4000784c0ff */
[----:B-1----:R-:W-:-:S04]  /*0700*/  MOV R0, 0x8000 ;  /* 0x0000800000007802 */ /* 0x002fc80000000f00 */
[----:B------:R2:W-:Y:S07]  /*0710*/  SYNCS.ARRIVE.TRANS64 RZ, [R3+URZ+0x48040], R0 ;  /* 0x0480400003ff79a7 */ /* 0x0005ee000800003f */
[----:B------:R-:W-:Y:S05]  /*0720*/  @!P2 BRA `(.L_x_8) ;  /* 0x000000000004a947 */ /* 0x000fea0003800000 */
[----:B------:R-:W-:Y:S01]  /*0730*/  BPT.TRAP 0x1 ;  /* 0x000000040000795c */ /* 0x000fe20000300000 */
.L_x_8:
[----:B------:R-:W3:Y:S01]  /*0740*/  S2UR UR11, SR_CTAID.X ;  /* 0x00000000000b79c3 */ /* 0x000ee20000002500 */
[----:B------:R-:W-:Y:S01]  /*0750*/  R2UR UR8, R3 ;  /* 0x00000000030872ca */ /* 0x000fe200000e0000 */
[----:B------:R-:W-:Y:S01]  /*0760*/  ULDC.64 UR4, c[0x0][0x198] ;  /* 0x0000660000047ab9 */ /* 0x000fe20000000a00 */
[----:B------:R-:W-:Y:S01]  /*0770*/  UMOV UR6, 0x0 ;  /* 0x0000000000067882 */ /* 0x000fe20000000000 */
[----:B------:R-:W-:Y:S01]  /*0780*/  UIADD3 UR4, UP0, UR4, 0xf0, URZ ;  /* 0x000000f004047890 */ /* 0x000fe2000ff1e03f */
[----:B------:R-:W-:Y:S01]  /*0790*/  UMOV UR7, 0x10000000 ;  /* 0x1000000000077882 */ /* 0x000fe20000000000 */
[----:B------:R-:W-:Y:S02]  /*07a0*/  UMOV UR10, URZ ;  /* 0x0000003f000a7c82 */ /* 0x000fe40008000000 */
[----:B------:R-:W-:Y:S01]  /*07b0*/  UIADD3.X UR5, URZ, UR5, URZ, UP0, !UPT ;  /* 0x000000053f057290 */ /* 0x000fe200087fe43f */
[----:B------:R-:W-:Y:S01]  /*07c0*/  UMOV UR12, UR36 ;  /* 0x00000024000c7c82 */ /* 0x000fe20008000000 */
[----:B------:R-:W-:Y:S01]  /*07d0*/  UMOV UR13, UR37 ;  /* 0x00000025000d7c82 */ /* 0x000fe20008000000 */
[----:B------:R-:W-:Y:S01]  /*07e0*/  UMOV UR26, 0x40 ;  /* 0x00000040001a7882 */ /* 0x000fe20000000000 */
[----:B------:R-:W-:-:S02]  /*07f0*/  UMOV UR28, UR36 ;  /* 0x00000024001c7c82 */ /* 0x000fc40008000000 */
[----:B------:R-:W-:Y:S02]  /*0800*/  UIADD3 UR9, UR8, 0x48040, URZ ;  /* 0x0004804008097890 */ /* 0x000fe4000fffe03f */
[----:B------:R-:W-:Y:S02]  /*0810*/  UIADD3 UR24, UR8, 0x2000, URZ ;  /* 0x0000200008187890 */ /* 0x000fe4000fffe03f */
[----:B------:R-:W-:Y:S02]  /*0820*/  UIADD3 UR16, UR8, 0x4000, URZ ;  /* 0x0000400008107890 */ /* 0x000fe4000fffe03f */
[----:B------:R-:W-:Y:S01]  /*0830*/  UIADD3 UR32, UR8, 0x6000, URZ ;  /* 0x0000600008207890 */ /* 0x000fe2000fffe03f */
[----:B------:R-:W-:Y:S01]  /*0840*/  UMOV UR29, UR37 ;  /* 0x00000025001d7c82 */ /* 0x000fe20008000000 */
[----:B------:R-:W-:Y:S01]  /*0850*/  UMOV UR25, UR9 ;  /* 0x0000000900197c82 */ /* 0x000fe20008000000 */
[----:B---3--:R-:W-:Y:S01]  /*0860*/  USHF.L.U32 UR11, UR11, 0x6, URZ ;  /* 0x000000060b0b7899 */ /* 0x008fe2000800063f */
[----:B------:R-:W-:Y:S01]  /*0870*/  UMOV UR18, 0x80 ;  /* 0x0000008000127882 */ /* 0x000fe20000000000 */
[----:B------:R-:W-:Y:S01]  /*0880*/  UMOV UR20, UR36 ;  /* 0x0000002400147c82 */ /* 0x000fe20008000000 */
[----:B------:R-:W-:Y:S01]  /*0890*/  UMOV UR21, UR37 ;  /* 0x0000002500157c82 */ /* 0x000fe20008000000 */
[----:B------:R-:W-:Y:S01]  /*08a0*/  UMOV UR17, UR9 ;  /* 0x0000000900117c82 */ /* 0x000fe20008000000 */
[----:B------:R-:W-:-:S02]  /*08b0*/  UMOV UR34, 0xc0 ;  /* 0x000000c000227882 */ /* 0x000fc40000000000 */
[----:B------:R-:W-:Y:S01]  /*08c0*/  UMOV UR27, UR11 ;  /* 0x0000000b001b7c82 */ /* 0x000fe20008000000 */
[----:B------:R-:W-:Y:S01]  /*08d0*/  UMOV UR19, UR11 ;  /* 0x0000000b00137c82 */ /* 0x000fe20008000000 */
[----:B------:R3:W-:Y:S01]  /*08e0*/  UTMALDG.4D [UR8], [UR4], desc[UR6] ;  /* 0x00000608040075b4 */ /* 0x0007e20008019000 */
[----:B------:R-:W-:Y:S01]  /*08f0*/  UMOV UR33, UR9 ;  /* 0x0000000900217c82 */ /* 0x000fe20008000000 */
[----:B------:R-:W-:Y:S01]  /*0900*/  UMOV UR35, UR11 ;  /* 0x0000000b00237c82 */ /* 0x000fe20008000000 */
[----:B------:R3:W-:Y:S01]  /*0910*/  UTMALDG.4D [UR24], [UR4], desc[UR6] ;  /* 0x00000618040075b4 */ /* 0x0007e20008019000 */
[----:B------:R3:W-:Y:S01]  /*0920*/  UTMALDG.4D [UR16], [UR4], desc[UR6] ;  /* 0x00000610040075b4 */ /* 0x0007e20008019000 */
[----:B------:R3:W-:Y:S02]  /*0930*/  UTMALDG.4D [UR32], [UR4], desc[UR6] ;  /* 0x00000620040075b4 */ /* 0x0007e40008019000 */
[----:B---3--:R-:W-:Y:S01]  /*0940*/  NOP ;  /* 0x0000000000007918 */ /* 0x008fe20000000000 */
.L_x_6:
[----:B------:R-:W-:Y:S05]  /*0950*/  BSYNC B0 ;  /* 0x0000000000007941 */ /* 0x000fea0003800000 */
.L_x_5:
[----:B------:R-:W1:Y:S01]  /*0960*/  LDC R18, c[0x0][0x28c] ;  /* 0x0000a300ff127b82 */ /* 0x000e620000000800 */
[----:B------:R-:W-:Y:S01]  /*0970*/  BSSY B0, `(.L_x_9) ;  /* 0x00000e4000007945 */ /* 0x000fe20003800000 */
[----:B------:R-:W-:Y:S02]  /*0980*/  MOV R6, 0x1 ;  /* 0x0000000100067802 */ /* 0x000fe40000000f00 */
[----:B------:R-:W-:Y:S02]  /*0990*/  MOV R5, RZ ;  /* 0x000000ff00057202 */ /* 0x000fe40000000f00 */
[----:B-12---:R-:W-:-:S04]  /*09a0*/  IADD3 R0, R18, 0x7f, RZ ;  /* 0x0000007f12007810 */ /* 0x006fc80007ffe0ff */
[----:B------:R-:W-:-:S04]  /*09b0*/  SHF.R.S32.HI R3, RZ, 0x1f, R0 ;  /* 0x0000001fff037819 */ /* 0x000fc80000011400 */
[----:B------:R-:W-:-:S04]  /*09c0*/  LEA.HI R3, R3, R0, RZ, 0x7 ;  /* 0x0000000003037211 */ /* 0x000fc800078f38ff */
[----:B------:R-:W-:-:S04]  /*09d0*/  SHF.R.S32.HI R20, RZ, 0x7, R3 ;  /* 0x00000007ff147819 */ /* 0x000fc80000011403 */
[----:B------:R-:W-:Y:S01]  /*09e0*/  SHF.L.U32 R7, R20, 0x1, RZ ;  /* 0x0000000114077819 */ /* 0x000fe200000006ff */
[----:B------:R-:W-:Y:S06]  /*09f0*/  @!P1 BRA `(.L_x_10) ;  /* 0x0000000c006c9947 */ /* 0x000fec0003800000 */
[----:B------:R-:W-:Y:S02]  /*0a00*/  ISETP.GE.AND P1, PT, R18, 0x1, PT ;  /* 0x000000011200780c */ /* 0x000fe40003f26270 */
[----:B------:R-:W-:Y:S02]  /*0a10*/  LOP3.LUT R4, R16, 0x1f, RZ, 0xc0, !PT ;  /* 0x0000001f10047812 */ /* 0x000fe400078ec0ff */
[----:B------:R-:W-:Y:S02]  /*0a20*/  MOV R8, RZ ;  /* 0x000000ff00087202 */ /* 0x000fe40000000f00 */
[----:B------:R-:W-:-:S07]  /*0a30*/  MOV R5, RZ ;  /* 0x000000ff00057202 */ /* 0x000fce0000000f00 */
        /* <DEDUP_REMOVED lines=9> */
.L_x_72:
[----:B------:R-:W-:Y:S01]  /*0ad0*/  MOV R5, 0x1 ;  /* 0x0000000100057802 */ /* 0x000fe20000000f00 */
[----:B------:R-:W-:Y:S06]  /*0ae0*/  @P2 BRA `(.L_x_13) ;  /* 0x0000000000142947 */ /* 0x000fec0003800000 */
[----:B------:R-:W-:Y:S02]  /*0af0*/  ISETP.NE.AND P1, PT, R4, RZ, PT ;  /* 0x000000ff0400720c */ /* 0x000fe40003f25270 */
[----:B-1----:R-:W-:-:S04]  /*0b00*/  MOV R0, 0x10000 ;  /* 0x0001000000007802 */ /* 0x002fc80000000f00 */
[----:B------:R2:W-:Y:S07]  /*0b10*/  SYNCS.ARRIVE.TRANS64 RZ, [R3+URZ+0x48000], R0 ;  /* 0x0480000003ff79a7 */ /* 0x0005ee000800003f */
[----:B------:R-:W-:Y:S05]  /*0b20*/  @!P1 BRA `(.L_x_13) ;  /* 0x0000000000049947 */ /* 0x000fea0003800000 */
[----:B------:R-:W-:Y:S01]  /*0b30*/  BPT.TRAP 0x1 ;  /* 0x000000040000795c */ /* 0x000fe20000300000 */
.L_x_13:
[----:B------:R-:W3:Y:S01]  /*0b40*/  S2R R11, SR_CgaCtaId ;  /* 0x00000000000b7919 */ /* 0x000ee20000008800 */
[----:B------:R-:W-:Y:S01]  /*0b50*/  R2UR UR32, R3 ;  /* 0x00000000032072ca */ /* 0x000fe200000e0000 */
[----:B------:R-:W-:Y:S01]  /*0b60*/  ULDC.64 UR4, c[0x0][0x198] ;  /* 0x0000660000047ab9 */ /* 0x000fe20000000a00 */
[----:B-12---:R-:W-:Y:S01]  /*0b70*/  MOV R0, 0x400 ;  /* 0x0000040000007802 */ /* 0x006fe20000000f00 */
[----:B------:R-:W-:Y:S01]  /*0b80*/  UIADD3 UR4, UP0, UR4, 0x1f0, URZ ;  /* 0x000001f004047890 */ /* 0x000fe2000ff1e03f */
[----:B------:R-:W-:Y:S01]  /*0b90*/  MOV R3, 0x1 ;  /* 0x0000000100037802 */ /* 0x000fe20000000f00 */
[----:B------:R-:W-:Y:S01]  /*0ba0*/  UMOV UR27, URZ ;  /* 0x0000003f001b7c82 */ /* 0x000fe20008000000 */
[----:B------:R-:W-:Y:S01]  /*0bb0*/  UMOV UR6, 0x0 ;  /* 0x0000000000067882 */ /* 0x000fe20000000000 */
[----:B------:R-:W-:Y:S01]  /*0bc0*/  UIADD3.X UR5, URZ, UR5, URZ, UP0, !UPT ;  /* 0x000000053f057290 */ /* 0x000fe200087fe43f */
[----:B------:R-:W-:Y:S01]  /*0bd0*/  SHF.L.U32 R3, R3, 0x1f, RZ ;  /* 0x0000001f03037819 */ /* 0x000fe200000006ff */
[----:B------:R-:W-:Y:S01]  /*0be0*/  UMOV UR7, 0x10000000 ;  /* 0x1000000000077882 */ /* 0x000fe20000000000 */
[----:B------:R-:W-:Y:S01]  /*0bf0*/  UMOV UR26, URZ ;  /* 0x0000003f001a7c82 */ /* 0x000fe20008000000 */
[----:B------:R-:W-:Y:S01]  /*0c00*/  UMOV UR28, UR36 ;  /* 0x00000024001c7c82 */ /* 0x000fe20008000000 */
[----:B------:R-:W-:Y:S01]  /*0c10*/  UMOV UR29, UR37 ;  /* 0x00000025001d7c82 */ /* 0x000fe20008000000 */
[----:B------:R-:W-:Y:S01]  /*0c20*/  UIADD3 UR24, UR32, 0x8000, URZ ;  /* 0x0000800020187890 */ /* 0x000fe2000fffe03f */
[----:B------:R-:W-:Y:S01]  /*0c30*/  ISETP.NE.AND P2, PT, R17, RZ, PT ;  /* 0x000000ff1100720c */ /* 0x000fe20003f45270 */
[----:B------:R-:W-:-:S02]  /*0c40*/  UIADD3 UR25, UR32, 0x48000, URZ ;  /* 0x0004800020197890 */ /* 0x000fc4000fffe03f */
[----:B------:R-:W-:Y:S02]  /*0c50*/  UIADD3 UR16, UR32, 0xc000, URZ ;  /* 0x0000c00020107890 */ /* 0x000fe4000fffe03f */
[----:B------:R-:W-:Y:S02]  /*0c60*/  UIADD3 UR8, UR32, 0x10000, URZ ;  /* 0x0001000020087890 */ /* 0x000fe4000fffe03f */
[----:B------:R-:W-:Y:S01]  /*0c70*/  UIADD3 UR32, UR32, 0x14000, URZ ;  /* 0x0001400020207890 */ /* 0x000fe2000fffe03f */
[----:B------:R-:W-:Y:S01]  /*0c80*/  UMOV UR18, 0x40 ;  /* 0x0000004000127882 */ /* 0x000fe20000000000 */
[----:B------:R-:W-:Y:S01]  /*0c90*/  UMOV UR20, UR36 ;  /* 0x0000002400147c82 */ /* 0x000fe20008000000 */
[----:B------:R-:W-:Y:S01]  /*0ca0*/  UMOV UR21, UR37 ;  /* 0x0000002500157c82 */ /* 0x000fe20008000000 */
[----:B------:R-:W-:Y:S01]  /*0cb0*/  UMOV UR19, UR27 ;  /* 0x0000001b00137c82 */ /* 0x000fe20008000000 */
[----:B------:R-:W-:Y:S01]  /*0cc0*/  UMOV UR17, UR25 ;  /* 0x0000001900117c82 */ /* 0x000fe20008000000 */
[----:B------:R-:W-:Y:S01]  /*0cd0*/  UMOV UR10, 0x80 ;  /* 0x00000080000a7882 */ /* 0x000fe20000000000 */
[----:B------:R-:W-:Y:S01]  /*0ce0*/  UMOV UR12, UR36 ;  /* 0x00000024000c7c82 */ /* 0x000fe20008000000 */
[----:B------:R-:W-:Y:S01]  /*0cf0*/  UMOV UR13, UR37 ;  /* 0x00000025000d7c82 */ /* 0x000fe20008000000 */
[----:B---3--:R-:W-:Y:S01]  /*0d00*/  LEA R2, R11, R0, 0x18 ;  /* 0x000000000b027211 */ /* 0x008fe200078ec0ff */
[----:B------:R1:W-:Y:S01]  /*0d10*/  UTMALDG.4D [UR24], [UR4], desc[UR6] ;  /* 0x00000618040075b4 */ /* 0x0003e20008019000 */
[----:B------:R-:W-:Y:S01]  /*0d20*/  UMOV UR11, UR27 ;  /* 0x0000001b000b7c82 */ /* 0x000fe20008000000 */
[----:B------:R-:W-:Y:S01]  /*0d30*/  UMOV UR9, UR25 ;  /* 0x0000001900097c82 */ /* 0x000fe20008000000 */
[----:B------:R-:W-:Y:S01]  /*0d40*/  LEA R0, R5, R2, 0x3 ;  /* 0x0000000205007211 */ /* 0x000fe200078e18ff */
[----:B------:R-:W-:Y:S01]  /*0d50*/  UMOV UR34, 0xc0 ;  /* 0x000000c000227882 */ /* 0x000fe20000000000 */
[----:B------:R-:W-:Y:S01]  /*0d60*/  UMOV UR35, UR27 ;  /* 0x0000001b00237c82 */ /* 0x000fe20008000000 */
[----:B------:R-:W-:Y:S01]  /*0d70*/  UMOV UR33, UR25 ;  /* 0x0000001900217c82 */ /* 0x000fe20008000000 */
[----:B------:R1:W-:Y:S01]  /*0d80*/  UTMALDG.4D [UR16], [UR4], desc[UR6] ;  /* 0x00000610040075b4 */ /* 0x0003e20008019000 */
[----:B------:R1:W-:Y:S01]  /*0d90*/  UTMALDG.4D [UR8], [UR4], desc[UR6] ;  /* 0x00000608040075b4 */ /* 0x0003e20008019000 */
[----:B------:R1:W-:Y:S01]  /*0da0*/  UTMALDG.4D [UR32], [UR4], desc[UR6] ;  /* 0x00000620040075b4 */ /* 0x0003e20008019000 */
[----:B------:R-:W2:Y:S02]  /*0db0*/  SYNCS.PHASECHK.TRANS64.TRYWAIT P1, [R0+URZ+0x48020], R3 ;  /* 0x04802003000075a7 */ /* 0x000ea4000802017f */
[----:B-12---:R-:W-:Y:S05]  /*0dc0*/  @!P1 BRA `(.L_x_14) ;  /* 0x000000a400309947 */ /* 0x006fea0003800000 */
.L_x_73:
[----:B------:R-:W-:Y:S01]  /*0dd0*/  MOV R8, 0x1 ;  /* 0x0000000100087802 */ /* 0x000fe20000000f00 */
[----:B------:R-:W-:Y:S06]  /*0de0*/  @P2 BRA `(.L_x_15) ;  /* 0x0000000000142947 */ /* 0x000fec0003800000 */
[----:B------:R-:W-:Y:S02]  /*0df0*/  ISETP.NE.AND P1, PT, R4, RZ, PT ;  /* 0x000000ff0400720c */ /* 0x000fe40003f25270 */
[----:B-1----:R-:W-:-:S04]  /*0e00*/  MOV R3, 0x10000 ;  /* 0x0001000000037802 */ /* 0x002fc80000000f00 */
[----:B------:R2:W-:Y:S07]  /*0e10*/  SYNCS.ARRIVE.TRANS64 RZ, [R0+URZ+0x48000], R3 ;  /* 0x0480000300ff79a7 */ /* 0x0005ee000800003f */
[----:B------:R-:W-:Y:S05]  /*0e20*/  @!P1 BRA `(.L_x_15) ;  /* 0x0000000000049947 */ /* 0x000fea0003800000 */
[----:B------:R-:W-:Y:S01]  /*0e30*/  BPT.TRAP 0x1 ;  /* 0x000000040000795c */ /* 0x000fe20000300000 */
.L_x_15:
[C---:B------:R-:W-:Y:S01]  /*0e40*/  LEA R2, R5.reuse, R2, 0x10 ;  /* 0x0000000205027211 */ /* 0x040fe200078e80ff */
[----:B------:R-:W-:Y:S01]  /*0e50*/  ULDC.64 UR4, c[0x0][0x198] ;  /* 0x0000660000047ab9 */ /* 0x000fe20000000a00 */
[----:B------:R-:W-:Y:S01]  /*0e60*/  R2UR UR25, R0 ;  /* 0x00000000001972ca */ /* 0x000fe200000e0000 */
[----:B------:R-:W-:Y:S01]  /*0e70*/  UIADD3 UR4, UP0, UR4, 0x2f0, URZ ;  /* 0x000002f004047890 */ /* 0x000fe2000ff1e03f */
[----:B------:R-:W-:Y:S01]  /*0e80*/  R2UR UR32, R2 ;  /* 0x00000000022072ca */ /* 0x000fe200000e0000 */
[----:B------:R-:W-:Y:S01]  /*0e90*/  UMOV UR27, URZ ;  /* 0x0000003f001b7c82 */ /* 0x000fe20008000000 */
[----:B------:R-:W-:Y:S01]  /*0ea0*/  UMOV UR6, 0x0 ;  /* 0x0000000000067882 */ /* 0x000fe20000000000 */
[----:B------:R-:W-:Y:S01]  /*0eb0*/  UIADD3.X UR5, URZ, UR5, URZ, UP0, !UPT ;  /* 0x000000053f057290 */ /* 0x000fe200087fe43f */
[----:B------:R-:W-:Y:S01]  /*0ec0*/  IADD3 R5, R5, 0x1, RZ ;  /* 0x0000000105057810 */ /* 0x000fe20007ffe0ff */
[----:B------:R-:W-:Y:S01]  /*0ed0*/  UMOV UR7, 0x10000000 ;  /* 0x1000000000077882 */ /* 0x000fe20000000000 */
[----:B------:R-:W-:Y:S01]  /*0ee0*/  UMOV UR26, URZ ;  /* 0x0000003f001a7c82 */ /* 0x000fe20008000000 */
[----:B------:R-:W-:Y:S01]  /*0ef0*/  UMOV UR28, UR36 ;  /* 0x00000024001c7c82 */ /* 0x000fe20008000000 */
[----:B------:R-:W-:Y:S01]  /*0f00*/  UMOV UR29, UR37 ;  /* 0x00000025001d7c82 */ /* 0x000fe20008000000 */
[----:B------:R-:W-:Y:S01]  /*0f10*/  UMOV UR18, 0x40 ;  /* 0x0000004000127882 */ /* 0x000fe20000000000 */
[----:B------:R-:W-:Y:S01]  /*0f20*/  UMOV UR20, UR36 ;  /* 0x0000002400147c82 */ /* 0x000fe20008000000 */
[----:B------:R-:W-:-:S02]  /*0f30*/  UIADD3 UR25, UR25, 0x48000, URZ ;  /* 0x0004800019197890 */ /* 0x000fc4000fffe03f */
[----:B------:R-:W-:Y:S02]  /*0f40*/  UIADD3 UR24, UR32, 0x8000, URZ ;  /* 0x0000800020187890 */ /* 0x000fe4000fffe03f */
[----:B------:R-:W-:Y:S02]  /*0f50*/  UIADD3 UR16, UR32, 0xc000, URZ ;  /* 0x0000c00020107890 */ /* 0x000fe4000fffe03f */
[----:B------:R-:W-:Y:S02]  /*0f60*/  UIADD3 UR8, UR32, 0x10000, URZ ;  /* 0x0001000020087890 */ /* 0x000fe4000fffe03f */
[----:B------:R-:W-:Y:S01]  /*0f70*/  UIADD3 UR32, UR32, 0x14000, URZ ;  /* 0x0001400020207890 */ /* 0x000fe2000fffe03f */
[----:B------:R-:W-:Y:S01]  /*0f80*/  UMOV UR21, UR37 ;  /* 0x0000002500157c82 */ /* 0x000fe20008000000 */
[----:B------:R-:W-:Y:S01]  /*0f90*/  UMOV UR19, UR27 ;  /* 0x0000001b00137c82 */ /* 0x000fe20008000000 */
[----:B------:R-:W-:Y:S01]  /*0fa0*/  UMOV UR17, UR25 ;  /* 0x0000001900117c82 */ /* 0x000fe20008000000 */
[----:B------:R-:W-:Y:S01]  /*0fb0*/  UMOV UR10, 0x80 ;  /* 0x00000080000a7882 */ /* 0x000fe20000000000 */
[----:B------:R-:W-:Y:S01]  /*0fc0*/  UMOV UR12, UR36 ;  /* 0x00000024000c7c82 */ /* 0x000fe20008000000 */
[----:B------:R-:W-:Y:S01]  /*0fd0*/  UMOV UR13, UR37 ;  /* 0x00000025000d7c82 */ /* 0x000fe20008000000 */
[----:B------:R3:W-:Y:S01]  /*0fe0*/  UTMALDG.4D [UR24], [UR4], desc[UR6] ;  /* 0x00000618040075b4 */ /* 0x0007e20008019000 */
[----:B------:R-:W-:Y:S01]  /*0ff0*/  UMOV UR11, UR27 ;  /* 0x0000001b000b7c82 */ /* 0x000fe20008000000 */
[----:B------:R-:W-:Y:S01]  /*1000*/  UMOV UR9, UR25 ;  /* 0x0000001900097c82 */ /* 0x000fe20008000000 */
[----:B------:R-:W-:Y:S01]  /*1010*/  UMOV UR34, 0xc0 ;  /* 0x000000c000227882 */ /* 0x000fe20000000000 */
[----:B------:R-:W-:Y:S01]  /*1020*/  UMOV UR35, UR27 ;  /* 0x0000001b00237c82 */ /* 0x000fe20008000000 */
[----:B------:R-:W-:Y:S01]  /*1030*/  UMOV UR33, UR25 ;  /* 0x0000001900217c82 */ /* 0x000fe20008000000 */
[----:B------:R3:W-:Y:S01]  /*1040*/  UTMALDG.4D [UR16], [UR4], desc[UR6] ;  /* 0x00000610040075b4 */ /* 0x0007e20008019000 */
[----:B------:R3:W-:Y:S01]  /*1050*/  UTMALDG.4D [UR8], [UR4], desc[UR6] ;  /* 0x00000608040075b4 */ /* 0x0007e20008019000 */
[----:B------:R3:W-:Y:S02]  /*1060*/  UTMALDG.4D [UR32], [UR4], desc[UR6] ;  /* 0x00000620040075b4 */ /* 0x0007e40008019000 */
[----:B---3--:R-:W-:Y:S01]  /*1070*/  NOP ;  /* 0x0000000000007918 */ /* 0x008fe20000000000 */
.L_x_11:
[----:B------:R-:W-:Y:S02]  /*1080*/  ISETP.GE.AND P1, PT, R18, 0x81, PT ;  /* 0x000000811200780c */ /* 0x000fe40003f26270 */
[----:B------:R-:W-:-:S11]  /*1090*/  MOV R6, 0x1 ;  /* 0x0000000100067802 */ /* 0x000fd60000000f00 */
[----:B------:R-:W-:Y:S05]  /*10a0*/  @!P1 BRA `(.L_x_16) ;  /* 0x0000000400bc9947 */ /* 0x000fea0003800000 */
[----:B-12---:R-:W1:Y:S01]  /*10b0*/  S2R R3, SR_CgaCtaId ;  /* 0x0000000000037919 */ /* 0x006e620000008800 */
[----:B------:R-:W-:Y:S02]  /*10c0*/  MOV R0, 0x400 ;  /* 0x0000040000007802 */ /* 0x000fe40000000f00 */
[----:B------:R-:W-:Y:S02]  /*10d0*/  MOV R2, 0x1 ;  /* 0x0000000100027802 */ /* 0x000fe40000000f00 */
[----:B------:R-:W-:Y:S02]  /*10e0*/  ISETP.NE.AND P2, PT, R17, RZ, PT ;  /* 0x000000ff1100720c */ /* 0x000fe40003f45270 */
[----:B-1----:R-:W-:Y:S02]  /*10f0*/  LEA R0, R3, R0, 0x18 ;  /* 0x0000000003007211 */ /* 0x002fe400078ec0ff */
[----:B------:R-:W-:Y:S02]  /*1100*/  SHF.L.U32 R3, R2, 0x1f, RZ ;  /* 0x0000001f02037819 */ /* 0x000fe400000006ff */
[----:B------:R-:W-:-:S04]  /*1110*/  LEA R2, R5, R0, 0x3 ;  /* 0x0000000005027211 */ /* 0x000fc800078e18ff */
[----:B------:R-:W1:Y:S02]  /*1120*/  SYNCS.PHASECHK.TRANS64.TRYWAIT P1, [R2+URZ+0x48020], R3 ;  /* 0x04802003020075a7 */ /* 0x000e64000802017f */
[----:B-1----:R-:W-:Y:S05]  /*1130*/  @!P1 BRA `(.L_x_17) ;  /* 0x000000a000689947 */ /* 0x002fea0003800000 */
.L_x_74:
[----:B------:R-:W-:Y:S05]  /*1140*/  @P2 BRA `(.L_x_18) ;  /* 0x0000000000142947 */ /* 0x000fea0003800000 */
[----:B------:R-:W-:Y:S02]  /*1150*/  ISETP.NE.AND P1, PT, R4, RZ, PT ;  /* 0x000000ff0400720c */ /* 0x000fe40003f25270 */
[----:B-1----:R-:W-:-:S04]  /*1160*/  MOV R3, 0x10000 ;  /* 0x0001000000037802 */ /* 0x002fc80000000f00 */
[----:B------:R2:W-:Y:S07]  /*1170*/  SYNCS.ARRIVE.TRANS64 RZ, [R2+URZ+0x48000], R3 ;  /* 0x0480000302ff79a7 */ /* 0x0005ee000800003f */
[----:B------:R-:W-:Y:S05]  /*1180*/  @!P1 BRA `(.L_x_18) ;  /* 0x0000000000049947 */ /* 0x000fea0003800000 */
[----:B------:R-:W-:Y:S01]  /*1190*/  BPT.TRAP 0x1 ;  /* 0x000000040000795c */ /* 0x000fe20000300000 */
.L_x_18:
[----:B-12---:R-:W1:Y:S01]  /*11a0*/  S2R R3, SR_CgaCtaId ;  /* 0x0000000000037919 */ /* 0x006e620000008800 */
[C---:B------:R-:W-:Y:S01]  /*11b0*/  LEA R0, R5.reuse, R0, 0x10 ;  /* 0x0000000005007211 */ /* 0x040fe200078e80ff */
[----:B------:R-:W-:Y:S01]  /*11c0*/  ULDC.64 UR4, c[0x0][0x198] ;  /* 0x0000660000047ab9 */ /* 0x000fe20000000a00 */
[----:B------:R-:W-:Y:S01]  /*11d0*/  R2UR UR27, R8 ;  /* 0x00000000081b72ca */ /* 0x000fe200000e0000 */
[----:B------:R-:W-:Y:S01]  /*11e0*/  UIADD3 UR4, UP0, UR4, 0x1f0, URZ ;  /* 0x000001f004047890 */ /* 0x000fe2000ff1e03f */
[----:B------:R-:W-:Y:S01]  /*11f0*/  R2UR UR25, R2 ;  /* 0x00000000021972ca */ /* 0x000fe200000e0000 */
[----:B------:R-:W-:Y:S01]  /*1200*/  UMOV UR6, 0x0 ;  /* 0x0000000000067882 */ /* 0x000fe20000000000 */
[----:B------:R-:W-:Y:S01]  /*1210*/  R2UR UR32, R0 ;  /* 0x00000000002072ca */ /* 0x000fe200000e0000 */
[----:B------:R-:W-:Y:S01]  /*1220*/  UIADD3.X UR5, URZ, UR5, URZ, UP0, !UPT ;  /* 0x000000053f057290 */ /* 0x000fe200087fe43f */
[----:B------:R-:W-:Y:S01]  /*1230*/  IADD3 R5, R5, 0x1, RZ ;  /* 0x0000000105057810 */ /* 0x000fe20007ffe0ff */
[----:B------:R-:W-:Y:S01]  /*1240*/  UMOV UR7, 0x10000000 ;  /* 0x1000000000077882 */ /* 0x000fe20000000000 */
[----:B------:R-:W-:Y:S01]  /*1250*/  MOV R0, 0x400 ;  /* 0x0000040000007802 */ /* 0x000fe20000000f00 */
[----:B------:R-:W-:Y:S01]  /*1260*/  UMOV UR26, URZ ;  /* 0x0000003f001a7c82 */ /* 0x000fe20008000000 */
[C---:B------:R-:W-:Y:S01]  /*1270*/  ISETP.NE.AND P2, PT, R5.reuse, 0x4, PT ;  /* 0x000000040500780c */ /* 0x040fe20003f45270 */
[----:B------:R-:W-:Y:S01]  /*1280*/  UMOV UR28, UR36 ;  /* 0x00000024001c7c82 */ /* 0x000fe20008000000 */
[C---:B------:R-:W-:Y:S01]  /*1290*/  ISETP.NE.AND P1, PT, R5.reuse, 0x4, PT ;  /* 0x000000040500780c */ /* 0x040fe20003f25270 */
[----:B------:R-:W-:Y:S01]  /*12a0*/  USHF.L.U32 UR27, UR27, 0x7, URZ ;  /* 0x000000071b1b7899 */ /* 0x000fe2000800063f */
[----:B------:R-:W-:Y:S01]  /*12b0*/  SEL R5, R5, RZ, P2 ;  /* 0x000000ff05057207 */ /* 0x000fe20001000000 */
[----:B------:R-:W-:Y:S01]  /*12c0*/  UIADD3 UR25, UR25, 0x48000, URZ ;  /* 0x0004800019197890 */ /* 0x000fe2000fffe03f */
[----:B------:R-:W-:Y:S01]  /*12d0*/  SEL R6, RZ, 0x1, !P1 ;  /* 0x00000001ff067807 */ /* 0x000fe20004800000 */
[----:B------:R-:W-:Y:S01]  /*12e0*/  UIADD3 UR24, UR32, 0x8000, URZ ;  /* 0x0000800020187890 */ /* 0x000fe2000fffe03f */
[----:B------:R-:W-:Y:S01]  /*12f0*/  ISETP.NE.AND P2, PT, R17, RZ, PT ;  /* 0x000000ff1100720c */ /* 0x000fe20003f45270 */
[----:B------:R-:W-:-:S02]  /*1300*/  UIADD3 UR16, UR32, 0xc000, URZ ;  /* 0x0000c00020107890 */ /* 0x000fc4000fffe03f */
[----:B------:R-:W-:Y:S02]  /*1310*/  UIADD3 UR8, UR32, 0x10000, URZ ;  /* 0x0001000020087890 */ /* 0x000fe4000fffe03f */
[----:B------:R-:W-:Y:S01]  /*1320*/  UIADD3 UR32, UR32, 0x14000, URZ ;  /* 0x0001400020207890 */ /* 0x000fe2000fffe03f */
[----:B------:R-:W-:Y:S01]  /*1330*/  UMOV UR29, UR37 ;  /* 0x00000025001d7c82 */ /* 0x000fe20008000000 */
[----:B------:R-:W-:Y:S01]  /*1340*/  UMOV UR18, 0x40 ;  /* 0x0000004000127882 */ /* 0x000fe20000000000 */
[----:B------:R-:W-:Y:S01]  /*1350*/  UMOV UR20, UR36 ;  /* 0x0000002400147c82 */ /* 0x000fe20008000000 */
[----:B------:R-:W-:Y:S01]  /*1360*/  UMOV UR21, UR37 ;  /* 0x0000002500157c82 */ /* 0x000fe20008000000 */
[----:B-1----:R-:W-:Y:S01]  /*1370*/  LEA R2, R3, R0, 0x18 ;  /* 0x0000000003027211 */ /* 0x002fe200078ec0ff */
[----:B------:R-:W-:Y:S01]  /*1380*/  UMOV UR17, UR25 ;  /* 0x0000001900117c82 */ /* 0x000fe20008000000 */
[----:B------:R-:W-:Y:S01]  /*1390*/  UMOV UR19, UR27 ;  /* 0x0000001b00137c82 */ /* 0x000fe20008000000 */
[----:B------:R1:W-:Y:S01]  /*13a0*/  UTMALDG.4D [UR24], [UR4], desc[UR6] ;  /* 0x00000618040075b4 */ /* 0x0003e20008019000 */
[----:B------:R-:W-:Y:S01]  /*13b0*/  UMOV UR10, 0x80 ;  /* 0x00000080000a7882 */ /* 0x000fe20000000000 */
[----:B------:R-:W-:Y:S01]  /*13c0*/  UMOV UR12, UR36 ;  /* 0x00000024000c7c82 */ /* 0x000fe20008000000 */
[----:B------:R-:W-:Y:S01]  /*13d0*/  UMOV UR13, UR37 ;  /* 0x00000025000d7c82 */ /* 0x000fe20008000000 */
[----:B------:R-:W-:Y:S01]  /*13e0*/  UMOV UR9, UR25 ;  /* 0x0000001900097c82 */ /* 0x000fe20008000000 */
[----:B------:R-:W-:Y:S01]  /*13f0*/  UMOV UR11, UR27 ;  /* 0x0000001b000b7c82 */ /* 0x000fe20008000000 */
[----:B------:R-:W-:Y:S01]  /*1400*/  LEA R3, R5, R2, 0x3 ;  /* 0x0000000205037211 */ /* 0x000fe200078e18ff */
[----:B------:R-:W-:Y:S01]  /*1410*/  UMOV UR34, 0xc0 ;  /* 0x000000c000227882 */ /* 0x000fe20000000000 */
[----:B------:R-:W-:Y:S01]  /*1420*/  SHF.L.U32 R0, R6, 0x1f, RZ ;  /* 0x0000001f06007819 */ /* 0x000fe200000006ff */
[----:B------:R1:W-:Y:S01]  /*1430*/  UTMALDG.4D [UR16], [UR4], desc[UR6] ;  /* 0x00000610040075b4 */ /* 0x0003e20008019000 */
[----:B------:R-:W-:Y:S01]  /*1440*/  UMOV UR33, UR25 ;  /* 0x0000001900217c82 */ /* 0x000fe20008000000 */
[----:B------:R-:W-:Y:S01]  /*1450*/  UMOV UR35, UR27 ;  /* 0x0000001b00237c82 */ /* 0x000fe20008000000 */
[----:B------:R1:W-:Y:S01]  /*1460*/  UTMALDG.4D [UR8], [UR4], desc[UR6] ;  /* 0x00000608040075b4 */ /* 0x0003e20008019000 */
[----:B------:R1:W-:Y:S01]  /*1470*/  UTMALDG.4D [UR32], [UR4], desc[UR6] ;  /* 0x00000620040075b4 */ /* 0x0003e20008019000 */
[----:B------:R-:W2:Y:S02]  /*1480*/  SYNCS.PHASECHK.TRANS64.TRYWAIT P1, [R3+URZ+0x48020], R0 ;  /* 0x04802000030075a7 */ /* 0x000ea4000802017f */
[----:B-12---:R-:W-:Y:S05]  /*1490*/  @!P1 BRA `(.L_x_19) ;  /* 0x0000009c00a49947 */ /* 0x006fea0003800000 */
.L_x_75:
[----:B------:R-:W-:Y:S05]  /*14a0*/  @P2 BRA `(.L_x_20) ;  /* 0x0000000000142947 */ /* 0x000fea0003800000 */
[----:B------:R-:W-:Y:S02]  /*14b0*/  ISETP.NE.AND P1, PT, R4, RZ, PT ;  /* 0x000000ff0400720c */ /* 0x000fe40003f25270 */
[----:B-1----:R-:W-:-:S04]  /*14c0*/  MOV R0, 0x10000 ;  /* 0x0001000000007802 */ /* 0x002fc80000000f00 */
[----:B------:R2:W-:Y:S07]  /*14d0*/  SYNCS.ARRIVE.TRANS64 RZ, [R3+URZ+0x48000], R0 ;  /* 0x0480000003ff79a7 */ /* 0x0005ee000800003f */
[----:B------:R-:W-:Y:S05]  /*14e0*/  @!P1 BRA `(.L_x_20) ;  /* 0x0000000000049947 */ /* 0x000fea0003800000 */
[----:B------:R-:W-:Y:S01]  /*14f0*/  BPT.TRAP 0x1 ;  /* 0x000000040000795c */ /* 0x000fe20000300000 */
.L_x_20:
[----:B------:R-:W-:Y:S01]  /*1500*/  LEA R2, R5, R2, 0x10 ;  /* 0x0000000205027211 */ /* 0x000fe200078e80ff */
        /* <DEDUP_REMOVED lines=14> */
[----:B------:R-:W-:Y:S01]  /*15f0*/  USHF.L.U32 UR27, UR27, 0x7, URZ ;  /* 0x000000071b1b7899 */ /* 0x000fe2000800063f */
[C---:B------:R-:W-:Y:S01]  /*1600*/  ISETP.NE.AND P1, PT, R5.reuse, 0x4, PT ;  /* 0x000000040500780c */ /* 0x040fe20003f25270 */
[----:B------:R-:W-:Y:S01]  /*1610*/  UIADD3 UR25, UR25, 0x48000, URZ ;  /* 0x0004800019197890 */ /* 0x000fe2000fffe03f */
[----:B------:R-:W-:Y:S01]  /*1620*/  IADD3 R8, R8, 0x1, RZ ;  /* 0x0000000108087810 */ /* 0x000fe20007ffe0ff */
[----:B------:R-:W-:Y:S01]  /*1630*/  UIADD3 UR24, UR32, 0x8000, URZ ;  /* 0x0000800020187890 */ /* 0x000fe2000fffe03f */
[----:B-12---:R-:W-:Y:S01]  /*1640*/  SEL R3, RZ, 0x1, P1 ;  /* 0x00000001ff037807 */ /* 0x006fe20000800000 */
[----:B------:R-:W-:Y:S01]  /*1650*/  UIADD3 UR16, UR32, 0xc000, URZ ;  /* 0x0000c00020107890 */ /* 0x000fe2000fffe03f */
[----:B------:R-:W-:Y:S01]  /*1660*/  SEL R5, R5, RZ, P1 ;  /* 0x000000ff05057207 */ /* 0x000fe20000800000 */
[----:B------:R-:W-:Y:S01]  /*1670*/  UIADD3 UR8, UR32, 0x10000, URZ ;  /* 0x0001000020087890 */ /* 0x000fe2000fffe03f */
[----:B------:R-:W-:Y:S01]  /*1680*/  LOP3.LUT R6, R6, R3, RZ, 0x3c, !PT ;  /* 0x0000000306067212 */ /* 0x000fe200078e3cff */
        /* <DEDUP_REMOVED lines=17> */
.L_x_16:
[----:B------:R-:W-:-:S07]  /*17a0*/  IADD3 R7, R7, -0x4, RZ ;  /* 0xfffffffc07077810 */ /* 0x000fce0007ffe0ff */
.L_x_10:
[----:B------:R-:W-:Y:S05]  /*17b0*/  BSYNC B0 ;  /* 0x0000000000007941 */ /* 0x000fea0003800000 */
.L_x_9:
[----:B-12---:R-:W1:Y:S01]  /*17c0*/  S2R R3, SR_CgaCtaId ;  /* 0x0000000000037919 */ /* 0x006e620000008800 */
[----:B------:R-:W-:Y:S02]  /*17d0*/  MOV R2, 0x400 ;  /* 0x0000040000027802 */ /* 0x000fe40000000f00 */
[----:B------:R-:W-:Y:S02]  /*17e0*/  SHF.L.U32 R89, RZ, 0x1f, RZ ;  /* 0x0000001fff597819 */ /* 0x000fe400000006ff */
[----:B-1----:R-:W-:-:S04]  /*17f0*/  LEA R2, R3, R2, 0x18 ;  /* 0x0000000203027211 */ /* 0x002fc800078ec0ff */
[----:B------:R-:W1:Y:S02]  /*1800*/  SYNCS.PHASECHK.TRANS64.TRYWAIT P1, [R2+URZ+0x48040], R89 ;  /* 0x04804059020075a7 */ /* 0x000e64000802017f */
[----:B-1----:R-:W-:Y:S05]  /*1810*/  @!P1 BRA `(.L_x_21) ;  /* 0x0000009800d89947 */ /* 0x002fea0003800000 */
.L_x_76:
[----:B------:R-:W2:Y:S01]  /*1820*/  SYNCS.PHASECHK.TRANS64.TRYWAIT P1, [R2+URZ+0x48000], R89 ;  /* 0x04800059020075a7 */ /* 0x000ea2000802017f */
[----:B------:R-:W-:Y:S01]  /*1830*/  MOV R4, RZ ;  /* 0x000000ff00047202 */ /* 0x000fe20000000f00 */
[----:B--2---:R-:W-:Y:S06]  /*1840*/  @!P1 BRA `(.L_x_22) ;  /* 0x0000009800e09947 */ /* 0x004fec0003800000 */
.L_x_77:
[----:B------:R-:W-:Y:S05]  /*1850*/  WARPSYNC.ALL ;  /* 0x0000000000007948 */ /* 0x000fea0003800000 */
[C---:B------:R-:W-:Y:S01]  /*1860*/  R2UR UR22, R2.reuse ;  /* 0x00000000021672ca */ /* 0x040fe200000e0000 */
[----:B------:R-:W-:Y:S01]  /*1870*/  WARPGROUP.ARRIVE ;  /* 0x00000000000079c5 */ /* 0x000fe20000000000 */
[----:B------:R-:W-:Y:S01]  /*1880*/  R2UR UR4, R2 ;  /* 0x00000000020472ca */ /* 0x000fe200000e0000 */
[----:B------:R-:W-:Y:S01]  /*1890*/  UMOV UR7, 0x40000040 ;  /* 0x4000004000077882 */ /* 0x000fe20000000000 */
[----:B------:R-:W-:Y:S01]  /*18a0*/  UMOV UR15, 0x40000040 ;  /* 0x40000040000f7882 */ /* 0x000fe20000000000 */
[----:B------:R-:W-:Y:S01]  /*18b0*/  UMOV UR13, UR7 ;  /* 0x00000007000d7c82 */ /* 0x000fe20008000000 */
[----:B------:R-:W-:Y:S01]  /*18c0*/  MOV R239, UR7 ;  /* 0x0000000700ef7c02 */ /* 0x000fe20008000f00 */
[----:B------:R-:W-:Y:S01]  /*18d0*/  UMOV UR7, 0x40000040 ;  /* 0x4000004000077882 */ /* 0x000fe20000000000 */
[----:B------:R-:W-:Y:S01]  /*18e0*/  UMOV UR11, 0x40000040 ;  /* 0x40000040000b7882 */ /* 0x000fe20000000000 */
[----:B------:R-:W-:Y:S01]  /*18f0*/  UMOV UR9, UR7 ;  /* 0x0000000700097c82 */ /* 0x000fe20008000000 */
[----:B------:R-:W-:Y:S01]  /*1900*/  MOV R237, UR7 ;  /* 0x0000000700ed7c02 */ /* 0x000fe20008000f00 */
[----:B------:R-:W-:Y:S01]  /*1910*/  UMOV UR7, 0x40000040 ;  /* 0x4000004000077882 */ /* 0x000fe20000000000 */
[----:B------:R-:W-:Y:S01]  /*1920*/  UMOV UR57, 0x40000040 ;  /* 0x4000004000397882 */ /* 0x000fe20000000000 */
[----:B------:R-:W-:Y:S01]  /*1930*/  UIADD3 UR22, UR22, 0x8000, URZ ;  /* 0x0000800016167890 */ /* 0x000fe2000fffe03f */
[----:B------:R-:W-:Y:S01]  /*1940*/  MOV R235, UR7 ;  /* 0x0000000700eb7c02 */ /* 0x000fe20008000f00 */
[----:B------:R-:W-:-:S02]  /*1950*/  USHF.R.U32.HI UR4, URZ, 0x4, UR4 ;  /* 0x000000043f047899 */ /* 0x000fc40008011604 */
[----:B------:R-:W-:Y:S02]  /*1960*/  USHF.R.U32.HI UR22, URZ, 0x4, UR22 ;  /* 0x000000043f167899 */ /* 0x000fe40008011616 */
[----:B------:R-:W-:Y:S02]  /*1970*/  ULOP3.LUT UR4, UR4, 0x3fff, URZ, 0xc0, !UPT ;  /* 0x00003fff04047892 */ /* 0x000fe4000f8ec03f */
[----:B------:R-:W-:Y:S02]  /*1980*/  ULOP3.LUT UR22, UR22, 0x3fff, URZ, 0xc0, !UPT ;  /* 0x00003fff16167892 */ /* 0x000fe4000f8ec03f */
[----:B------:R-:W-:Y:S02]  /*1990*/  ULOP3.LUT UR4, UR4, 0x10000, URZ, 0xfc, !UPT ;  /* 0x0001000004047892 */ /* 0x000fe4000f8efc3f */
[----:B------:R-:W-:Y:S02]  /*19a0*/  ULOP3.LUT UR14, UR22, 0x10000, URZ, 0xfc, !UPT ;  /* 0x00010000160e7892 */ /* 0x000fe4000f8efc3f */
[----:B------:R-:W-:-:S02]  /*19b0*/  UIADD3 UR5, UR4, 0x2, URZ ;  /* 0x0000000204057890 */ /* 0x000fc4000fffe03f */
[----:B------:R-:W-:Y:S01]  /*19c0*/  UIADD3 UR10, UR14, 0x2, URZ ;  /* 0x000000020e0a7890 */ /* 0x000fe2000fffe03f */
[----:B------:R-:W-:Y:S01]  /*19d0*/  UMOV UR6, UR4 ;  /* 0x0000000400067c82 */ /* 0x000fe20008000000 */
[----:B------:R-:W-:Y:S01]  /*19e0*/  UIADD3 UR56, UR4, 0x404, URZ ;  /* 0x0000040404387890 */ /* 0x000fe2000fffe03f */
[----:B------:R-:W-:Y:S01]  /*19f0*/  MOV R238, UR6 ;  /* 0x0000000600ee7c02 */ /* 0x000fe20008000f00 */
[----:B------:R-:W-:Y:S01]  /*1a00*/  UMOV UR12, UR6 ;  /* 0x00000006000c7c82 */ /* 0x000fe20008000000 */
[----:B------:R-:W-:Y:S01]  /*1a10*/  UMOV UR6, UR5 ;  /* 0x0000000500067c82 */ /* 0x000fe20008000000 */
[----:B------:R-:W-:Y:S01]  /*1a20*/  HGMMA.64x128x16.F32.BF16 R24, gdesc[UR12], RZ, !UPT, gsb0 ;  /* 0x01e000000c1879f0 */ /* 0x000fe2000c0018ff */
[----:B------:R-:W-:Y:S01]  /*1a30*/  UMOV UR8, UR6 ;  /* 0x0000000600087c82 */ /* 0x000fe20008000000 */
[----:B------:R-:W-:Y:S01]  /*1a40*/  UIADD3 UR5, UR4, 0x4, URZ ;  /* 0x0000000404057890 */ /* 0x000fe2000fffe03f */
[----:B------:R-:W-:Y:S01]  /*1a50*/  MOV R236, UR6 ;  /* 0x0000000600ec7c02 */ /* 0x000fe20008000f00 */
[----:B------:R-:W-:Y:S01]  /*1a60*/  UIADD3 UR58, UR14, 0x804, URZ ;  /* 0x000008040e3a7890 */ /* 0x000fe2000fffe03f */
[----:B------:R-:W-:Y:S01]  /*1a70*/  UMOV UR59, 0x40000040 ;  /* 0x40000040003b7882 */ /* 0x000fe20000000000 */
[----:B------:R-:W-:-:S03]  /*1a80*/  UIADD3 UR52, UR4, 0x406, URZ ;  /* 0x0000040604347890 */ /* 0x000fc6000fffe03f */
[----:B------:R-:W-:Y:S01]  /*1a90*/  UMOV UR6, UR5 ;  /* 0x0000000500067c82 */ /* 0x000fe20008000000 */
[----:B------:R-:W-:Y:S01]  /*1aa0*/  UIADD3 UR5, UR4, 0x6, URZ ;  /* 0x0000000604057890 */ /* 0x000fe2000fffe03f */
[----:B------:R-:W-:Y:S01]  /*1ab0*/  MOV R234, UR6 ;  /* 0x0000000600ea7c02 */ /* 0x000fe20008000f00 */
[----:B------:R-:W-:Y:S01]  /*1ac0*/  UIADD3 UR54, UR14, 0x806, URZ ;  /* 0x000008060e367890 */ /* 0x000fe2000fffe03f */
[----:B------:R-:W-:Y:S01]  /*1ad0*/  UMOV UR53, 0x40000040 ;  /* 0x4000004000357882 */ /* 0x000fe20000000000 */
[----:B------:R-:W-:Y:S01]  /*1ae0*/  UMOV UR55, 0x40000040 ;  /* 0x4000004000377882 */ /* 0x000fe20000000000 */
[----:B------:R-:W-:Y:S02]  /*1af0*/  UIADD3 UR48, UR4, 0x600, URZ ;  /* 0x0000060004307890 */ /* 0x000fe4000fffe03f */
[----:B------:R-:W-:Y:S01]  /*1b00*/  UIADD3 UR50, UR14, 0xc00, URZ ;  /* 0x00000c000e327890 */ /* 0x000fe2000fffe03f */
[----:B------:R-:W-:Y:S01]  /*1b10*/  UMOV UR49, 0x40000040 ;  /* 0x4000004000317882 */ /* 0x000fe20000000000 */
[----:B------:R-:W-:Y:S01]  /*1b20*/  UMOV UR51, 0x40000040 ;  /* 0x4000004000337882 */ /* 0x000fe20000000000 */
[----:B------:R-:W-:-:S02]  /*1b30*/  UIADD3 UR44, UR4, 0x602, URZ ;  /* 0x00000602042c7890 */ /* 0x000fc4000fffe03f */
[----:B------:R-:W-:Y:S01]  /*1b40*/  UIADD3 UR46, UR14, 0xc02, URZ ;  /* 0x00000c020e2e7890 */ /* 0x000fe2000fffe03f */
[----:B------:R-:W-:Y:S01]  /*1b50*/  UMOV UR45, 0x40000040 ;  /* 0x40000040002d7882 */ /* 0x000fe20000000000 */
[----:B------:R-:W-:Y:S01]  /*1b60*/  UMOV UR47, 0x40000040 ;  /* 0x40000040002f7882 */ /* 0x000fe20000000000 */
[----:B------:R-:W-:Y:S02]  /*1b70*/  UIADD3 UR40, UR4, 0x604, URZ ;  /* 0x0000060404287890 */ /* 0x000fe4000fffe03f */
[----:B------:R-:W-:Y:S01]  /*1b80*/  UIADD3 UR42, UR14, 0xc04, URZ ;  /* 0x00000c040e2a7890 */ /* 0x000fe2000fffe03f */
[----:B------:R-:W-:Y:S01]  /*1b90*/  UMOV UR41, 0x40000040 ;  /* 0x4000004000297882 */ /* 0x000fe20000000000 */
[----:B------:R-:W-:Y:S01]  /*1ba0*/  UMOV UR43, 0x40000040 ;  /* 0x40000040002b7882 */ /* 0x000fe20000000000 */
[----:B------:R-:W-:Y:S01]  /*1bb0*/  ULDC UR16, c[0x0][0x604] ;  /* 0x0001810000107ab9 */ /* 0x000fe20000000800 */
        /* <DEDUP_REMOVED lines=15> */
[----:B------:R-:W-:-:S02]  /*1cb0*/  WARPGROUP.DEPBAR.LE gsb0, 0x0 ;  /* 0x00008000000079c5 */ /* 0x000fc40000010000 */
[----:B------:R-:W-:-:S06]  /*1cc0*/  WARPGROUP.ARRIVE ;  /* 0x00000000000079c5 */ /* 0x000fcc0000000000 */
[----:B------:R-:W-:Y:S01]  /*1cd0*/  HGMMA.64x128x16.F32.BF16 R24, gdesc[UR8], R24, gsb0 ;  /* 0x01e00000081879f0 */ /* 0x000fe20008001818 */
[----:B------:R-:W-:Y:S01]  /*1ce0*/  UIADD3 UR10, UR14, 0x4, URZ ;  /* 0x000000040e0a7890 */ /* 0x000fe2000fffe03f */
[----:B------:R-:W-:Y:S01]  /*1cf0*/  UMOV UR8, UR6 ;  /* 0x0000000600087c82 */ /* 0x000fe20008000000 */
[----:B------:R-:W-:Y:S01]  /*1d00*/  UMOV UR9, UR7 ;  /* 0x0000000700097c82 */ /* 0x000fe20008000000 */
[----:B------:R-:W-:Y:S01]  /*1d10*/  UMOV UR11, 0x40000040 ;  /* 0x40000040000b7882 */ /* 0x000fe20000000000 */
[----:B------:R-:W-:Y:S01]  /*1d20*/  UMOV UR6, UR5 ;  /* 0x0000000500067c82 */ /* 0x000fe20008000000 */
[----:B------:R-:W-:Y:S01]  /*1d30*/  UMOV UR7, 0x40000040 ;  /* 0x4000004000077882 */ /* 0x000fe20000000000 */
[----:B------:R-:W-:Y:S01]  /*1d40*/  UIADD3 UR5, UR4, 0x200, URZ ;  /* 0x0000020004057890 */ /* 0x000fe2000fffe03f */
[----:B------:R-:W-:Y:S02]  /*1d50*/  MOV R232, UR6 ;  /* 0x0000000600e87c02 */ /* 0x000fe40008000f00 */
[----:B------:R-:W-:Y:S01]  /*1d60*/  MOV R233, UR7 ;  /* 0x0000000700e97c02 */ /* 0x000fe20008000f00 */
        /* <DEDUP_REMOVED lines=58> */
[----:B------:R-:W-:Y:S01]  /*2110*/  MOV R12, UR6 ;  /* 0x00000006000c7c02 */ /* 0x000fe20008000f00 */
[----:B------:R-:W-:Y:S01]  /*2120*/  UIADD3 UR4, UR4, 0x606, URZ ;  /* 0x0000060604047890 */ /* 0x000fe2000fffe03f */
        /* <DEDUP_REMOVED lines=10> */
[----:B------:R-:W-:Y:S01]  /*21d0*/  MOV R10, UR6 ;  /* 0x00000006000a7c02 */ /* 0x000fe20008000f00 */
[----:B------:R-:W-:Y:S01]  /*21e0*/  UMOV UR5, 0x40000040 ;  /* 0x4000004000057882 */ /* 0x000fe20000000000 */
        /* <DEDUP_REMOVED lines=8> */
[----:B------:R-:W-:Y:S01]  /*2270*/  UIADD3 UR6, UR14, 0xc06, URZ ;  /* 0x00000c060e067890 */ /* 0x000fe2000fffe03f */
[----:B------:R-:W-:Y:S01]  /*2280*/  UMOV UR7, 0x40000040 ;  /* 0x4000004000077882 */ /* 0x000fe20000000000 */
[----:B------:R-:W-:Y:S02]  /*2290*/  WARPGROUP.DEPBAR.LE gsb0, 0x0 ;  /* 0x00008000000079c5 */ /* 0x000fe40000010000 */
[----:B------:R-:W-:-:S06]  /*22a0*/  WARPGROUP.ARRIVE ;  /* 0x00000000000079c5 */ /* 0x000fcc0000000000 */
[----:B------:R-:W-:Y:S01]  /*22b0*/  HGMMA.64x128x16.F32.BF16 R24, gdesc[UR8], R24, gsb0 ;  /* 0x01e00000081879f0 */ /* 0x000fe20008001818 */
[----:B------:R-:W-:Y:S01]  /*22c0*/  ULDC UR11, c[0x0][0x604] ;  /* 0x00018100000b7ab9 */ /* 0x000fe20000000800 */
[----:B------:R-:W-:Y:S01]  /*22d0*/  ULDC UR10, c[0x0][0x604] ;  /* 0x00018100000a7ab9 */ /* 0x000fe20000000800 */
[----:B------:R-:W-:Y:S01]  /*22e0*/  ULDC UR9, c[0x0][0x604] ;  /* 0x0001810000097ab9 */ /* 0x000fe20000000800 */
[----:B------:R-:W-:Y:S01]  /*22f0*/  ULDC UR8, c[0x0][0x604] ;  /* 0x0001810000087ab9 */ /* 0x000fe20000000800 */
[----:B------:R-:W-:Y:S02]  /*2300*/  WARPGROUP.DEPBAR.LE gsb0, 0x0 ;  /* 0x00008000000079c5 */ /* 0x000fe40000010000 */
[----:B------:R-:W-:-:S06]  /*2310*/  WARPGROUP.ARRIVE ;  /* 0x00000000000079c5 */ /* 0x000fcc0000000000 */
[----:B------:R-:W-:Y:S03]  /*2320*/  HGMMA.64x128x16.F32.BF16 R24, gdesc[UR56], R24, gsb0 ;  /* 0x01e00000381879f0 */ /* 0x000fe60008001818 */
[----:B------:R-:W-:Y:S02]  /*2330*/  WARPGROUP.DEPBAR.LE gsb0, 0x0 ;  /* 0x00008000000079c5 */ /* 0x000fe40000010000 */
[----:B------:R-:W-:-:S07]  /*2340*/  WARPGROUP.ARRIVE ;  /* 0x00000000000079c5 */ /* 0x000fce0000000000 */
        /* <DEDUP_REMOVED lines=12> */
[----:B------:R-:W-:Y:S01]  /*2410*/  HGMMA.64x128x16.F32.BF16 R24, gdesc[UR4], R24, gsb0 ;  /* 0x01e00000041879f0 */ /* 0x000fe20008001818 */
[----:B------:R-:W-:Y:S01]  /*2420*/  ULDC UR7, c[0x0][0x604] ;  /* 0x0001810000077ab9 */ /* 0x000fe20000000800 */
[----:B------:R-:W-:Y:S01]  /*2430*/  ULDC UR6, c[0x0][0x604] ;  /* 0x0001810000067ab9 */ /* 0x000fe20000000800 */
[----:B------:R-:W-:Y:S02]  /*2440*/  WARPGROUP.DEPBAR.LE gsb0, 0x0 ;  /* 0x00008000000079c5 */ /* 0x000fe40000010000 */
[----:B------:R-:W-:Y:S01]  /*2450*/  FMNMX R3, R24, R25, !PT ;  /* 0x0000001918037209 */ /* 0x000fe20007800000 */
[----:B------:R-:W3:Y:S01]  /*2460*/  SYNCS.PHASECHK.TRANS64.TRYWAIT P6, [R2+URZ+0x48008], R89 ;  /* 0x04800859020075a7 */ /* 0x000ee200080c017f */
[----:B------:R-:W-:Y:S02]  /*2470*/  FMNMX R19, R26, R27, !PT ;  /* 0x0000001b1a137209 */ /* 0x000fe40007800000 */
[----:B------:R-:W-:Y:S02]  /*2480*/  FMNMX R0, R28, R3, !PT ;  /* 0x000000031c007209 */ /* 0x000fe40007800000 */
[----:B------:R-:W-:-:S02]  /*2490*/  FMNMX R22, R30, R19, !PT ;  /* 0x000000131e167209 */ /* 0x000fc40007800000 */
[----:B------:R-:W-:Y:S02]  /*24a0*/  FMNMX R3, R29, R0, !PT ;  /* 0x000000001d037209 */ /* 0x000fe40007800000 */
[----:B------:R-:W-:Y:S02]  /*24b0*/  FMNMX R19, R31, R22, !PT ;  /* 0x000000161f137209 */ /* 0x000fe40007800000 */
[----:B------:R-:W-:Y:S02]  /*24c0*/  FMNMX R0, R32, R3, !PT ;  /* 0x0000000320007209 */ /* 0x000fe40007800000 */
        /* <DEDUP_REMOVED lines=54> */
[----:B------:R-:W-:-:S03]  /*2830*/  FMNMX R22, R87, R22, !PT ;  /* 0x0000001657167209 */ /* 0x000fc60007800000 */
[----:B------:R-:W4:Y:S04]  /*2840*/  SHFL.BFLY PT, R0, R19, 0x1, 0x1f ;  /* 0x0c201f0013007f89 */ /* 0x000f2800000e0000 */
[----:B------:R-:W5:Y:S01]  /*2850*/  SHFL.BFLY PT, R3, R22, 0x1, 0x1f ;  /* 0x0c201f0016037f89 */ /* 0x000f6200000e0000 */
[----:B----4-:R-:W-:Y:S02]  /*2860*/  FMNMX R21, R19, R0, !PT ;  /* 0x0000000013157209 */ /* 0x010fe40007800000 */
[----:B-----5:R-:W-:-:S03]  /*2870*/  FMNMX R23, R22, R3, !PT ;  /* 0x0000000316177209 */ /* 0x020fc60007800000 */
[----:B------:R-:W4:Y:S04]  /*2880*/  SHFL.BFLY PT, R0, R21, 0x2, 0x1f ;  /* 0x0c401f0015007f89 */ /* 0x000f2800000e0000 */
[----:B------:R-:W5:Y:S01]  /*2890*/  SHFL.BFLY PT, R88, R23, 0x2, 0x1f ;  /* 0x0c401f0017587f89 */ /* 0x000f6200000e0000 */
[----:B----4-:R-:W-:-:S04]  /*28a0*/  FMNMX R3, R21, R0, !PT ;  /* 0x0000000015037209 */ /* 0x010fc80007800000 */
[----:B------:R-:W-:Y:S02]  /*28b0*/  FSETP.NEU.AND P1, PT, R3, -INF , PT ;  /* 0xff8000000300780b */ /* 0x000fe40003f2d000 */
[----:B-----5:R-:W-:Y:S02]  /*28c0*/  FMNMX R0, R23, R88, !PT ;  /* 0x0000005817007209 */ /* 0x020fe40007800000 */
[----:B------:R-:W-:Y:S02]  /*28d0*/  FSEL R19, R3, RZ, P1 ;  /* 0x000000ff03137208 */ /* 0x000fe40000800000 */
[----:B------:R-:W-:-:S03]  /*28e0*/  FSETP.NEU.AND P1, PT, R0, -INF , PT ;  /* 0xff8000000000780b */ /* 0x000fc60003f2d000 */
[----:B------:R-:W-:Y:S01]  /*28f0*/  FMUL R174, R19, UR16 ;  /* 0x0000001013ae7c20 */ /* 0x000fe20008400000 */
[----:B------:R-:W-:-:S03]  /*2900*/  ULDC UR16, c[0x0][0x604] ;  /* 0x0001810000107ab9 */ /* 0x000fc60000000800 */
[--C-:B------:R-:W-:Y:S01]  /*2910*/  FFMA R24, R24, UR15, -R174.reuse ;  /* 0x0000000f18187c23 */ /* 0x100fe200080008ae */
[--C-:B------:R-:W-:Y:S01]  /*2920*/  FFMA R25, R25, UR13, -R174.reuse ;  /* 0x0000000d19197c23 */ /* 0x100fe200080008ae */
[--C-:B------:R-:W-:Y:S01]  /*2930*/  FFMA R28, R28, UR12, -R174.reuse ;  /* 0x0000000c1c1c7c23 */ /* 0x100fe200080008ae */
[--C-:B------:R-:W-:Y:S01]  /*2940*/  FFMA R19, R32, UR29, -R174.reuse ;  /* 0x0000001d20137c23 */ /* 0x100fe200080008ae */
[----:B------:R-:W-:Y:S01]  /*2950*/  FSEL R32, R0, RZ, P1 ;  /* 0x000000ff00207208 */ /* 0x000fe20000800000 */
[--C-:B------:R-:W-:Y:S01]  /*2960*/  FFMA R161, R65, UR16, -R174.reuse ;  /* 0x0000001041a17c23 */ /* 0x100fe200080008ae */
[----:B------:R-:W-:Y:S01]  /*2970*/  FSETP.GEU.AND P4, PT, R24, -126, PT ;  /* 0xc2fc00001800780b */ /* 0x000fe20003f8e000 */
[--C-:B------:R-:W-:Y:S01]  /*2980*/  FFMA R29, R29, UR11, -R174.reuse ;  /* 0x0000000b1d1d7c23 */ /* 0x100fe200080008ae */
[----:B------:R-:W-:Y:S01]  /*2990*/  FSETP.GEU.AND P5, PT, R25, -126, PT ;  /* 0xc2fc00001900780b */ /* 0x000fe20003fae000 */
[----:B------:R-:W-:Y:S01]  /*29a0*/  ULDC UR16, c[0x0][0x604] ;  /* 0x0001810000107ab9 */ /* 0x000fe20000000800 */
[----:B------:R-:W-:Y:S01]  /*29b0*/  FSETP.GEU.AND P2, PT, R28, -126, PT ;  /* 0xc2fc00001c00780b */ /* 0x000fe20003f4e000 */
[----:B------:R-:W-:Y:S01]  /*29c0*/  ULDC UR15, c[0x0][0x604] ;  /* 0x00018100000f7ab9 */ /* 0x000fe20000000800 */
[----:B------:R-:W-:Y:S01]  /*29d0*/  ULDC UR13, c[0x0][0x604] ;  /* 0x00018100000d7ab9 */ /* 0x000fe20000000800 */
[----:B------:R-:W-:Y:S01]  /*29e0*/  ULDC UR12, c[0x0][0x604] ;  /* 0x00018100000c7ab9 */ /* 0x000fe20000000800 */
[----:B------:R-:W-:Y:S01]  /*29f0*/  ULDC UR11, c[0x0][0x604] ;  /* 0x00018100000b7ab9 */ /* 0x000fe20000000800 */
[----:B------:R-:W-:Y:S01]  /*2a00*/  FMUL R32, R32, UR16 ;  /* 0x0000001020207c20 */ /* 0x000fe20008400000 */
[--C-:B------:R-:W-:Y:S01]  /*2a10*/  FFMA R168, R68, UR15, -R174.reuse ;  /* 0x0000000f44a87c23 */ /* 0x100fe200080008ae */
[--C-:B------:R-:W-:Y:S01]  /*2a20*/  FFMA R176, R69, UR13, -R174.reuse ;  /* 0x0000000d45b07c23 */ /* 0x100fe200080008ae */
[--C-:B------:R-:W-:Y:S01]  /*2a30*/  FFMA R157, R72, UR12, -R174.reuse ;  /* 0x0000000c489d7c23 */ /* 0x100fe200080008ae */
[----:B------:R-:W-:Y:S01]  /*2a40*/  @!P4 FMUL R24, R24, 0.5 ;  /* 0x3f0000001818c820 */ /* 0x000fe20000400000 */
[----:B------:R-:W-:Y:S01]  /*2a50*/  FFMA R160, R73, UR11, -R174 ;  /* 0x0000000b49a07c23 */ /* 0x000fe200080008ae */
[----:B------:R-:W-:Y:S01]  /*2a60*/  @!P5 FMUL R25, R25, 0.5 ;  /* 0x3f0000001919d820 */ /* 0x000fe20000400000 */
[----:B------:R-:W-:Y:S01]  /*2a70*/  ULDC UR15, c[0x0][0x604] ;  /* 0x00018100000f7ab9 */ /* 0x000fe20000000800 */
[----:B------:R4:W5:Y:S01]  /*2a80*/  MUFU.EX2 R173, R24 ;  /* 0x0000001800ad7308 */ /* 0x0009620000000800 */
[----:B------:R-:W-:Y:S01]  /*2a90*/  ULDC UR13, c[0x0][0x604] ;  /* 0x00018100000d7ab9 */ /* 0x000fe20000000800 */
[----:B------:R-:W-:Y:S01]  /*2aa0*/  ULDC UR12, c[0x0][0x604] ;  /* 0x00018100000c7ab9 */ /* 0x000fe20000000800 */
[----:B------:R-:W-:Y:S01]  /*2ab0*/  ULDC UR11, c[0x0][0x604] ;  /* 0x00018100000b7ab9 */ /* 0x000fe20000000800 */
[--C-:B------:R-:W-:Y:S01]  /*2ac0*/  FFMA R26, R26, UR15, -R32.reuse ;  /* 0x0000000f1a1a7c23 */ /* 0x100fe20008000820 */
[--C-:B------:R-:W-:Y:S01]  /*2ad0*/  FFMA R27, R27, UR13, -R32.reuse ;  /* 0x0000000d1b1b7c23 */ /* 0x100fe20008000820 */
[--C-:B------:R-:W-:Y:S01]  /*2ae0*/  FFMA R30, R30, UR12, -R32.reuse ;  /* 0x0000000c1e1e7c23 */ /* 0x100fe20008000820 */
[----:B------:R-:W-:Y:S01]  /*2af0*/  FFMA R31, R31, UR11, -R32 ;  /* 0x0000000b1f1f7c23 */ /* 0x000fe20008000820 */
[----:B------:R-:W1:Y:S01]  /*2b00*/  MUFU.EX2 R182, R25 ;  /* 0x0000001900b67308 */ /* 0x000e620000000800 */
[----:B----4-:R-:W-:Y:S01]  /*2b10*/  P2R R24, PR, RZ, 0x4 ;  /* 0x00000004ff187803 */ /* 0x010fe20000000000 */
[----:B------:R-:W-:Y:S01]  /*2b20*/  @!P2 FMUL R28, R28, 0.5 ;  /* 0x3f0000001c1ca820 */ /* 0x000fe20000400000 */
[----:B------:R-:W-:Y:S01]  /*2b30*/  FSETP.GEU.AND P1, PT, R29, -126, PT ;  /* 0xc2fc00001d00780b */ /* 0x000fe20003f2e000 */
[--C-:B------:R-:W-:Y:S01]  /*2b40*/  FFMA R165, R33, UR28, -R174.reuse ;  /* 0x0000001c21a57c23 */ /* 0x100fe200080008ae */
[----:B------:R-:W-:Y:S01]  /*2b50*/  FSETP.GEU.AND P2, PT, R26, -126, PT ;  /* 0xc2fc00001a00780b */ /* 0x000fe20003f4e000 */
[--C-:B------:R-:W-:Y:S01]  /*2b60*/  FFMA R172, R36, UR10, -R174.reuse ;  /* 0x0000000a24ac7c23 */ /* 0x100fe200080008ae */
[----:B------:R-:W-:Y:S01]  /*2b70*/  FSETP.GEU.AND P3, PT, R27, -126, PT ;  /* 0xc2fc00001b00780b */ /* 0x000fe20003f6e000 */
[--C-:B------:R-:W-:Y:S01]  /*2b80*/  FFMA R180, R37, UR9, -R174.reuse ;  /* 0x0000000925b47c23 */ /* 0x100fe200080008ae */
[----:B-----5:R-:W-:Y:S01]  /*2b90*/  @!P4 FMUL R173, R173, R173 ;  /* 0x000000adadadc220 */ /* 0x020fe20000400000 */
[----:B------:R-:W-:Y:S01]  /*2ba0*/  FSETP.GEU.AND P4, PT, R30, -126, PT ;  /* 0xc2fc00001e00780b */ /* 0x000fe20003f8e000 */
[--C-:B------:R-:W-:Y:S01]  /*2bb0*/  FFMA R21, R40, UR8, -R174.reuse ;  /* 0x0000000828157c23 */ /* 0x100fe200080008ae */
[----:B------:R-:W-:Y:S01]  /*2bc0*/  ULDC UR29, c[0x0][0x604] ;  /* 0x00018100001d7ab9 */ /* 0x000fe20000000800 */
[----:B------:R-:W-:Y:S01]  /*2bd0*/  ULDC UR28, c[0x0][0x604] ;  /* 0x00018100001c7ab9 */ /* 0x000fe20000000800 */
[----:B------:R-:W-:Y:S01]  /*2be0*/  ULDC UR10, c[0x0][0x604] ;  /* 0x00018100000a7ab9 */ /* 0x000fe20000000800 */
[----:B------:R-:W-:Y:S01]  /*2bf0*/  ULDC UR9, c[0x0][0x604] ;  /* 0x0001810000097ab9 */ /* 0x000fe20000000800 */
[----:B------:R-:W-:Y:S01]  /*2c00*/  @!P1 FMUL R29, R29, 0.5 ;  /* 0x3f0000001d1d9820 */ /* 0x000fe20000400000 */
[----:B-1----:R-:W-:Y:S01]  /*2c10*/  @!P5 FMUL R182, R182, R182 ;  /* 0x000000b6b6b6d220 */ /* 0x002fe20000400000 */
[----:B------:R-:W-:Y:S01]  /*2c20*/  FSETP.GEU.AND P5, PT, R31, -126, PT ;  /* 0xc2fc00001f00780b */ /* 0x000fe20003fae000 */
[----:B------:R-:W-:Y:S01]  /*2c30*/  @!P2 FMUL R26, R26, 0.5 ;  /* 0x3f0000001a1aa820 */ /* 0x000fe20000400000 */
[----:B------:R-:W-:Y:S01]  /*2c40*/  @!P3 FMUL R27, R27, 0.5 ;  /* 0x3f0000001b1bb820 */ /* 0x000fe20000400000 */
[----:B------:R-:W-:Y:S01]  /*2c50*/  ULDC UR8, c[0x0][0x604] ;  /* 0x0001810000087ab9 */ /* 0x000fe20000000800 */
[--C-:B------:R-:W-:Y:S01]  /*2c60*/  FFMA R164, R41, UR7, -R174.reuse ;  /* 0x0000000729a47c23 */ /* 0x100fe200080008ae */
[----:B------:R-:W-:Y:S01]  /*2c70*/  @!P4 FMUL R30, R30, 0.5 ;  /* 0x3f0000001e1ec820 */ /* 0x000fe20000400000 */
[----:B------:R1:W4:Y:S01]  /*2c80*/  MUFU.EX2 R181, R28 ;  /* 0x0000001c00b57308 */ /* 0x0003220000000800 */
[----:B------:R-:W-:Y:S01]  /*2c90*/  ULDC UR7, c[0x0][0x604] ;  /* 0x0001810000077ab9 */ /* 0x000fe20000000800 */
[--C-:B------:R-:W-:Y:S01]  /*2ca0*/  FFMA R171, R44, UR6, -R174.reuse ;  /* 0x000000062cab7c23 */ /* 0x100fe200080008ae */
[--C-:B------:R-:W-:Y:S01]  /*2cb0*/  FFMA R179, R45, UR27, -R174.reuse ;  /* 0x0000001b2db37c23 */ /* 0x100fe200080008ae */
[--C-:B------:R-:W-:Y:S01]  /*2cc0*/  FFMA R22, R48, UR26, -R174.reuse ;  /* 0x0000001a30167c23 */ /* 0x100fe200080008ae */
[--C-:B------:R-:W-:Y:S01]  /*2cd0*/  FFMA R163, R49, UR25, -R174.reuse ;  /* 0x0000001931a37c23 */ /* 0x100fe200080008ae */
[--C-:B------:R-:W-:Y:S01]  /*2ce0*/  FFMA R170, R52, UR24, -R174.reuse ;  /* 0x0000001834aa7c23 */ /* 0x100fe200080008ae */
[----:B------:R-:W-:Y:S01]  /*2cf0*/  @!P5 FMUL R31, R31, 0.5 ;  /* 0x3f0000001f1fd820 */ /* 0x000fe20000400000 */
[----:B------:R1:W1:Y:S01]  /*2d00*/  MUFU.EX2 R184, R29 ;  /* 0x0000001d00b87308 */ /* 0x0002620000000800 */
[--C-:B------:R-:W-:Y:S01]  /*2d10*/  FFMA R178, R53, UR23, -R174.reuse ;  /* 0x0000001735b27c23 */ /* 0x100fe200080008ae */
[--C-:B------:R-:W-:Y:S01]  /*2d20*/  FFMA R23, R56, UR21, -R174.reuse ;  /* 0x0000001538177c23 */ /* 0x100fe200080008ae */
[--C-:B------:R-:W-:Y:S01]  /*2d30*/  FFMA R162, R57, UR20, -R174.reuse ;  /* 0x0000001439a27c23 */ /* 0x100fe200080008ae */
[--C-:B------:R-:W-:Y:S01]  /*2d40*/  FFMA R169, R60, UR19, -R174.reuse ;  /* 0x000000133ca97c23 */ /* 0x100fe200080008ae */
[--C-:B------:R-:W-:Y:S01]  /*2d50*/  FFMA R177, R61, UR18, -R174.reuse ;  /* 0x000000123db17c23 */ /* 0x100fe200080008ae */
[--C-:B------:R-:W-:Y:S01]  /*2d60*/  FFMA R156, R64, UR17, -R174.reuse ;  /* 0x00000011409c7c23 */ /* 0x100fe200080008ae */
[--C-:B------:R-:W-:Y:S01]  /*2d70*/  FFMA R167, R76, UR29, -R174.reuse ;  /* 0x0000001d4ca77c23 */ /* 0x100fe200080008ae */
[----:B------:R1:W1:Y:S01]  /*2d80*/  MUFU.EX2 R183, R26 ;  /* 0x0000001a00b77308 */ /* 0x0002620000000800 */
[--C-:B------:R-:W-:Y:S01]  /*2d90*/  FFMA R175, R77, UR28, -R174.reuse ;  /* 0x0000001c4daf7c23 */ /* 0x100fe200080008ae */
[--C-:B------:R-:W-:Y:S01]  /*2da0*/  FFMA R158, R80, UR10, -R174.reuse ;  /* 0x0000000a509e7c23 */ /* 0x100fe200080008ae */
[--C-:B------:R-:W-:Y:S01]  /*2db0*/  FFMA R159, R81, UR9, -R174.reuse ;  /* 0x00000009519f7c23 */ /* 0x100fe200080008ae */
[--C-:B------:R-:W-:Y:S01]  /*2dc0*/  FFMA R166, R84, UR8, -R174.reuse ;  /* 0x0000000854a67c23 */ /* 0x100fe200080008ae */
[----:B------:R-:W-:Y:S01]  /*2dd0*/  FFMA R174, R85, UR7, -R174 ;  /* 0x0000000755ae7c23 */ /* 0x000fe200080008ae */
[----:B------:R-:W-:Y:S01]  /*2de0*/  ULDC UR29, c[0x0][0x604] ;  /* 0x00018100001d7ab9 */ /* 0x000fe20000000800 */
[----:B------:R-:W-:Y:S01]  /*2df0*/  ULDC UR28, c[0x0][0x604] ;  /* 0x00018100001c7ab9 */ /* 0x000fe20000000800 */
[----:B------:R1:W1:Y:S01]  /*2e00*/  MUFU.EX2 R186, R27 ;  /* 0x0000001b00ba7308 */ /* 0x0002620000000800 */
[----:B------:R-:W-:Y:S01]  /*2e10*/  ULDC UR10, c[0x0][0x604] ;  /* 0x00018100000a7ab9 */ /* 0x000fe20000000800 */
[----:B------:R-:W-:Y:S01]  /*2e20*/  ULDC UR9, c[0x0][0x604] ;  /* 0x0001810000097ab9 */ /* 0x000fe20000000800 */
[----:B------:R-:W-:Y:S01]  /*2e30*/  ULDC UR8, c[0x0][0x604] ;  /* 0x0001810000087ab9 */ /* 0x000fe20000000800 */
[----:B------:R-:W-:Y:S01]  /*2e40*/  ULDC UR7, c[0x0][0x604] ;  /* 0x0001810000077ab9 */ /* 0x000fe20000000800 */
[--C-:B------:R-:W-:Y:S01]  /*2e50*/  FFMA R192, R34, UR29, -R32.reuse ;  /* 0x0000001d22c07c23 */ /* 0x100fe20008000820 */
[--C-:B------:R-:W-:Y:S01]  /*2e60*/  FFMA R200, R35, UR28, -R32.reuse ;  /* 0x0000001c23c87c23 */ /* 0x100fe20008000820 */
[--C-:B------:R-:W-:Y:S01]  /*2e70*/  FFMA R208, R38, UR10, -R32.reuse ;  /* 0x0000000a26d07c23 */ /* 0x100fe20008000820 */
[----:B------:R1:W1:Y:S01]  /*2e80*/  MUFU.EX2 R185, R30 ;  /* 0x0000001e00b97308 */ /* 0x0002620000000800 */
[--C-:B------:R-:W-:Y:S01]  /*2e90*/  FFMA R215, R39, UR9, -R32.reuse ;  /* 0x0000000927d77c23 */ /* 0x100fe20008000820 */
[--C-:B------:R-:W-:Y:S01]  /*2ea0*/  FFMA R191, R42, UR8, -R32.reuse ;  /* 0x000000082abf7c23 */ /* 0x100fe20008000820 */
[--C-:B------:R-:W-:Y:S01]  /*2eb0*/  FFMA R199, R43, UR7, -R32.reuse ;  /* 0x000000072bc77c23 */ /* 0x100fe20008000820 */
[----:B------:R-:W-:Y:S01]  /*2ec0*/  ULDC UR6, c[0x0][0x604] ;  /* 0x0001810000067ab9 */ /* 0x000fe20000000800 */
[----:B------:R-:W-:Y:S01]  /*2ed0*/  ULDC UR27, c[0x0][0x604] ;  /* 0x00018100001b7ab9 */ /* 0x000fe20000000800 */
[----:B------:R-:W-:Y:S01]  /*2ee0*/  ULDC UR26, c[0x0][0x604] ;  /* 0x00018100001a7ab9 */ /* 0x000fe20000000800 */
[----:B------:R-:W-:Y:S01]  /*2ef0*/  ULDC UR25, c[0x0][0x604] ;  /* 0x0001810000197ab9 */ /* 0x000fe20000000800 */
[----:B------:R1:W1:Y:S01]  /*2f00*/  MUFU.EX2 R188, R31 ;  /* 0x0000001f00bc7308 */ /* 0x0002620000000800 */
        /* <DEDUP_REMOVED lines=18> */
[--C-:B------:R-:W-:Y:S01]  /*3030*/  FFMA R207, R46, UR6, -R32.reuse ;  /* 0x000000062ecf7c23 */ /* 0x100fe20008000820 */
        /* <DEDUP_REMOVED lines=20> */
[----:B------:R-:W-:Y:S01]  /*3180*/  FFMA R214, R87, UR7, -R32 ;  /* 0x0000000757d67c23 */ /* 0x000fe20008000820 */
[----:B-1-34-:R-:W-:Y:S06]  /*3190*/  @!P6 BRA `(.L_x_23) ;  /* 0x0000008000a0e947 */ /* 0x01afec0003800000 */
.L_x_78:
[----:B------:R-:W-:Y:S01]  /*31a0*/  ISETP.NE.AND P6, PT, R24, RZ, PT ;  /* 0x000000ff1800720c */ /* 0x000fe20003fc5270 */
[----:B------:R-:W-:Y:S01]  /*31b0*/  @!P1 FMUL R184, R184, R184 ;  /* 0x000000b8b8b89220 */ /* 0x000fe20000400000 */
[----:B------:R-:W-:Y:S01]  /*31c0*/  @!P2 FMUL R183, R183, R183 ;  /* 0x000000b7b7b7a220 */ /* 0x000fe20000400000 */
[----:B------:R-:W-:Y:S01]  /*31d0*/  @!P3 FMUL R186, R186, R186 ;  /* 0x000000bababab220 */ /* 0x000fe20000400000 */
[----:B------:R-:W-:Y:S01]  /*31e0*/  @!P4 FMUL R185, R185, R185 ;  /* 0x000000b9b9b9c220 */ /* 0x000fe20000400000 */
[----:B------:R-:W-:Y:S01]  /*31f0*/  @!P5 FMUL R188, R188, R188 ;  /* 0x000000bcbcbcd220 */ /* 0x000fe20000400000 */
[----:B------:R-:W-:Y:S01]  /*3200*/  ULOP3.LUT UR22, UR22, 0x4000000, URZ, 0xfc, !UPT ;  /* 0x0400000016167892 */ /* 0x000fe2000f8efc3f */
[----:B------:R-:W-:Y:S01]  /*3210*/  F2FP.BF16.F32.PACK_AB R152, R182, R173 ;  /* 0x000000adb698723e */ /* 0x000fe200000010ff */
[----:B------:R-:W-:Y:S01]  /*3220*/  UMOV UR7, 0x40000040 ;  /* 0x4000004000077882 */ /* 0x000fe20000000000 */
[----:B------:R-:W-:Y:S01]  /*3230*/  F2FP.BF16.F32.PACK_AB R153, R186, R183 ;  /* 0x000000b7ba99723e */ /* 0x000fe200000010ff */
[----:B------:R-:W-:Y:S01]  /*3240*/  UIADD3 UR6, UR22, 0x1000, URZ ;  /* 0x0000100016067890 */ /* 0x000fe2000fffe03f */
[----:B------:R-:W-:-:S02]  /*3250*/  F2FP.BF16.F32.PACK_AB R155, R188, R185 ;  /* 0x000000b9bc9b723e */ /* 0x000fc400000010ff */
[----:B------:R-:W-:Y:S01]  /*3260*/  @!P6 FMUL R181, R181, R181 ;  /* 0x000000b5b5b5e220 */ /* 0x000fe20000400000 */
[----:B------:R-:W-:Y:S02]  /*3270*/  FSETP.GEU.AND P6, PT, R19, -126, PT ;  /* 0xc2fc00001300780b */ /* 0x000fe40003fce000 */
[----:B------:R-:W-:Y:S02]  /*3280*/  FSETP.GEU.AND P1, PT, R165, -126, PT ;  /* 0xc2fc0000a500780b */ /* 0x000fe40003f2e000 */
[----:B------:R-:W-:Y:S02]  /*3290*/  F2FP.BF16.F32.PACK_AB R154, R184, R181 ;  /* 0x000000b5b89a723e */ /* 0x000fe400000010ff */
[----:B------:R-:W-:Y:S02]  /*32a0*/  FSETP.GEU.AND P2, PT, R172, -126, PT ;  /* 0xc2fc0000ac00780b */ /* 0x000fe40003f4e000 */
[----:B-12---:R-:W-:Y:S01]  /*32b0*/  WARPGROUP.ARRIVE ;  /* 0x00000000000079c5 */ /* 0x006fe20000000000 */
[----:B------:R-:W-:-:S02]  /*32c0*/  FSETP.GEU.AND P4, PT, R192, -126, PT ;  /* 0xc2fc0000c000780b */ /* 0x000fc40003f8e000 */
[----:B------:R-:W-:Y:S02]  /*32d0*/  FSETP.GEU.AND P3, PT, R180, -126, PT ;  /* 0xc2fc0000b400780b */ /* 0x000fe40003f6e000 */
[----:B------:R-:W-:Y:S01]  /*32e0*/  @!P6 FMUL R19, R19, 0.5 ;  /* 0x3f0000001313e820 */ /* 0x000fe20000400000 */
[----:B------:R-:W-:Y:S01]  /*32f0*/  HGMMA.64x256x16.F32.BF16 R24, R152, gdesc[UR4].tnspB, RZ, !UPT, gsb0 ;  /* 0x43e0000498187df0 */ /* 0x000fe2000c0018ff */
[----:B------:R-:W-:Y:S01]  /*3300*/  @!P1 FMUL R165, R165, 0.5 ;  /* 0x3f000000a5a59820 */ /* 0x000fe20000400000 */
[----:B------:R-:W-:Y:S01]  /*3310*/  FSETP.GEU.AND P5, PT, R200, -126, PT ;  /* 0xc2fc0000c800780b */ /* 0x000fe20003fae000 */
[----:B------:R-:W-:Y:S02]  /*3320*/  UIADD3 UR6, UR22, 0x1080, URZ ;  /* 0x0000108016067890 */ /* 0x000fe4000fffe03f */
[----:B------:R-:W1:Y:S01]  /*3330*/  MUFU.EX2 R19, R19 ;  /* 0x0000001300137308 */ /* 0x000e620000000800 */
[----:B------:R-:W-:Y:S01]  /*3340*/  @!P2 FMUL R172, R172, 0.5 ;  /* 0x3f000000acaca820 */ /* 0x000fe20000400000 */
[----:B------:R-:W-:Y:S01]  /*3350*/  UMOV UR7, 0x40000040 ;  /* 0x4000004000077882 */ /* 0x000fe20000000000 */
[----:B------:R-:W-:-:S02]  /*3360*/  @!P4 FMUL R192, R192, 0.5 ;  /* 0x3f000000c0c0c820 */ /* 0x000fc40000400000 */
[----:B------:R-:W-:-:S03]  /*3370*/  @!P3 FMUL R180, R180, 0.5 ;  /* 0x3f000000b4b4b820 */ /* 0x000fc60000400000 */
[----:B------:R-:W2:Y:S02]  /*3380*/  MUFU.EX2 R216, R165 ;  /* 0x000000a500d87308 */ /* 0x000ea40000000800 */
[----:B------:R-:W-:-:S06]  /*3390*/  @!P5 FMUL R200, R200, 0.5 ;  /* 0x3f000000c8c8d820 */ /* 0x000fcc0000400000 */
[----:B------:R-:W3:Y:S01]  /*33a0*/  MUFU.EX2 R172, R172 ;  /* 0x000000ac00ac7308 */ /* 0x000ee20000000800 */
[----:B-1----:R-:W-:Y:S01]  /*33b0*/  @!P6 FMUL R19, R19, R19 ;  /* 0x000000131313e220 */ /* 0x002fe20000400000 */
[----:B------:R-:W-:-:S06]  /*33c0*/  FSETP.GEU.AND P6, PT, R208, -126, PT ;  /* 0xc2fc0000d000780b */ /* 0x000fcc0003fce000 */
[----:B------:R-:W1:Y:S01]  /*33d0*/  MUFU.EX2 R217, R180 ;  /* 0x000000b400d97308 */ /* 0x000e620000000800 */
[----:B--2---:R-:W-:Y:S01]  /*33e0*/  @!P1 FMUL R216, R216, R216 ;  /* 0x000000d8d8d89220 */ /* 0x004fe20000400000 */
[----:B------:R-:W-:-:S05]  /*33f0*/  FSETP.GEU.AND P1, PT, R215, -126, PT ;  /* 0xc2fc0000d700780b */ /* 0x000fca0003f2e000 */
[----:B------:R-:W-:Y:S01]  /*3400*/  @!P6 FMUL R208, R208, 0.5 ;  /* 0x3f000000d0d0e820 */ /* 0x000fe20000400000 */
[----:B------:R-:W2:Y:S01]  /*3410*/  MUFU.EX2 R192, R192 ;  /* 0x000000c000c07308 */ /* 0x000ea20000000800 */
[----:B---3--:R-:W-:Y:S01]  /*3420*/  @!P2 FMUL R172, R172, R172 ;  /* 0x000000acacaca220 */ /* 0x008fe20000400000 */
[----:B------:R-:W-:-:S05]  /*3430*/  FSETP.GEU.AND P2, PT, R171, -126, PT ;  /* 0xc2fc0000ab00780b */ /* 0x000fca0003f4e000 */
[----:B------:R-:W-:Y:S01]  /*3440*/  @!P1 FMUL R215, R215, 0.5 ;  /* 0x3f000000d7d79820 */ /* 0x000fe20000400000 */
[----:B------:R-:W3:Y:S01]  /*3450*/  MUFU.EX2 R165, R200 ;  /* 0x000000c800a57308 */ /* 0x000ee20000000800 */
[----:B-1----:R-:W-:Y:S01]  /*3460*/  @!P3 FMUL R217, R217, R217 ;  /* 0x000000d9d9d9b220 */ /* 0x002fe20000400000 */
[----:B------:R-:W-:-:S05]  /*3470*/  FSETP.GEU.AND P3, PT, R179, -126, PT ;  /* 0xc2fc0000b300780b */ /* 0x000fca0003f6e000 */
[----:B------:R-:W-:Y:S01]  /*3480*/  @!P2 FMUL R171, R171, 0.5 ;  /* 0x3f000000ababa820 */ /* 0x000fe20000400000 */
        /* <DEDUP_REMOVED lines=68> */
[----:B-1----:R-:W-:Y:S01]  /*38d0*/  @!P6 FMUL R22, R22, R22 ;  /* 0x000000161616e220 */ /* 0x002fe20000400000 */
[----:B------:R-:W-:-:S06]  /*38e0*/  FSETP.GEU.AND P6, PT, R206, -126, PT ;  /* 0xc2fc0000ce00780b */ /* 0x000fcc0003fce000 */
[----:B------:R-:W-:Y:S01]  /*38f0*/  @!P3 FMUL R176, R176, 0.5 ;  /* 0x3f000000b0b0b820 */ /* 0x000fe20000400000 */
[----:B--2---:R-:W-:Y:S01]  /*3900*/  @!P1 FMUL R163, R163, R163 ;  /* 0x000000a3a3a39220 */ /* 0x004fe20000400000 */
[----:B------:R-:W-:-:S04]  /*3910*/  FSETP.GEU.AND P1, PT, R210, -126, PT ;  /* 0xc2fc0000d200780b */ /* 0x000fc80003f2e000 */
[----:B------:R-:W1:Y:S01]  /*3920*/  MUFU.EX2 R176, R176 ;  /* 0x000000b000b07308 */ /* 0x000e620000000800 */
[----:B------:R-:W-:-:S07]  /*3930*/  @!P6 FMUL R206, R206, 0.5 ;  /* 0x3f000000cecee820 */ /* 0x000fce0000400000 */
[----:B------:R-:W2:Y:S01]  /*3940*/  MUFU.EX2 R209, R206 ;  /* 0x000000ce00d17308 */ /* 0x000ea20000000800 */
[----:B------:R-:W-:-:S07]  /*3950*/  @!P1 FMUL R210, R210, 0.5 ;  /* 0x3f000000d2d29820 */ /* 0x000fce0000400000 */
        /* <DEDUP_REMOVED lines=13> */
[----:B------:R-:W-:-:S03]  /*3a30*/  FSETP.GEU.AND P2, PT, R168, -126, PT ;  /* 0xc2fc0000a800780b */ /* 0x000fc60003f4e000 */
[----:B------:R-:W-:Y:S02]  /*3a40*/  FADD R181, R181, R206 ;  /* 0x000000ceb5b57221 */ /* 0x000fe40000000000 */
[----:B------:R-:W-:Y:S01]  /*3a50*/  @!P1 FMUL R162, R162, 0.5 ;  /* 0x3f000000a2a29820 */ /* 0x000fe20000400000 */
[----:B------:R-:W1:Y:S01]  /*3a60*/  MUFU.EX2 R198, R23 ;  /* 0x0000001700c67308 */ /* 0x000e620000000800 */
[----:B--2---:R-:W-:Y:S01]  /*3a70*/  @!P4 FMUL R210, R210, R210 ;  /* 0x000000d2d2d2c220 */ /* 0x004fe20000400000 */
[----:B------:R-:W-:-:S03]  /*3a80*/  FSETP.GEU.AND P4, PT, R187, -126, PT ;  /* 0xc2fc0000bb00780b */ /* 0x000fc60003f8e000 */
[----:B------:R-:W-:Y:S02]  /*3a90*/  FADD R183, R183, R210 ;  /* 0x000000d2b7b77221 */ /* 0x000fe40000000000 */
[----:B------:R-:W-:Y:S01]  /*3aa0*/  @!P2 FMUL R168, R168, 0.5 ;  /* 0x3f000000a8a8a820 */ /* 0x000fe20000400000 */
[----:B------:R-:W2:Y:S01]  /*3ab0*/  MUFU.EX2 R215, R162 ;  /* 0x000000a200d77308 */ /* 0x000ea20000000800 */
[----:B---3--:R-:W-:Y:S01]  /*3ac0*/  @!P3 FMUL R175, R175, R175 ;  /* 0x000000afafafb220 */ /* 0x008fe20000400000 */
[----:B------:R-:W-:-:S05]  /*3ad0*/  FSETP.GEU.AND P3, PT, R174, -126, PT ;  /* 0xc2fc0000ae00780b */ /* 0x000fca0003f6e000 */
[----:B------:R-:W-:Y:S01]  /*3ae0*/  @!P4 FMUL R187, R187, 0.5 ;  /* 0x3f000000bbbbc820 */ /* 0x000fe20000400000 */
[----:B------:R-:W3:Y:S01]  /*3af0*/  MUFU.EX2 R23, R197 ;  /* 0x000000c500177308 */ /* 0x000ee20000000800 */
[----:B-1----:R-:W-:Y:S01]  /*3b00*/  @!P6 FMUL R198, R198, R198 ;  /* 0x000000c6c6c6e220 */ /* 0x002fe20000400000 */
[----:B------:R-:W-:Y:S01]  /*3b10*/  FSETP.GEU.AND P6, PT, R205, -126, PT ;  /* 0xc2fc0000cd00780b */ /* 0x000fe20003fce000 */
[----:B------:R-:W-:Y:S02]  /*3b20*/  WARPGROUP.DEPBAR.LE gsb0, 0x0 ;  /* 0x00008000000079c5 */ /* 0x000fe40000010000 */
[----:B------:R-:W-:Y:S02]  /*3b30*/  F2FP.BF16.F32.PACK_AB R152, R216, R19 ;  /* 0x00000013d898723e */ /* 0x000fe400000010ff */
[----:B------:R-:W-:Y:S01]  /*3b40*/  @!P3 FMUL R174, R174, 0.5 ;  /* 0x3f000000aeaeb820 */ /* 0x000fe20000400000 */
[----:B------:R-:W-:Y:S01]  /*3b50*/  F2FP.BF16.F32.PACK_AB R154, R217, R172 ;  /* 0x000000acd99a723e */ /* 0x000fe200000010ff */
[----:B--2---:R-:W-:Y:S01]  /*3b60*/  @!P1 FMUL R215, R215, R215 ;  /* 0x000000d7d7d79220 */ /* 0x004fe20000400000 */
[----:B------:R-:W-:Y:S01]  /*3b70*/  F2FP.BF16.F32.PACK_AB R153, R165, R192 ;  /* 0x000000c0a599723e */ /* 0x000fe200000010ff */
[----:B------:R-:W1:Y:S01]  /*3b80*/  MUFU.EX2 R189, R168 ;  /* 0x000000a800bd7308 */ /* 0x000e620000000800 */
[----:B------:R-:W-:Y:S01]  /*3b90*/  F2FP.BF16.F32.PACK_AB R155, R219, R218 ;  /* 0x000000dadb9b723e */ /* 0x000fe200000010ff */
[----:B------:R-:W-:Y:S01]  /*3ba0*/  FADD R173, R173, R198 ;  /* 0x000000c6adad7221 */ /* 0x000fe20000000000 */
[----:B------:R-:W-:Y:S01]  /*3bb0*/  FSETP.GEU.AND P1, PT, R211, -126, PT ;  /* 0xc2fc0000d300780b */ /* 0x000fe20003f2e000 */
[----:B------:R-:W-:Y:S01]  /*3bc0*/  @!P6 FMUL R205, R205, 0.5 ;  /* 0x3f000000cdcde820 */ /* 0x000fe20000400000 */
[----:B------:R-:W-:Y:S01]  /*3bd0*/  WARPGROUP.ARRIVE ;  /* 0x00000000000079c5 */ /* 0x000fe20000000000 */
[----:B---3--:R-:W-:Y:S01]  /*3be0*/  @!P5 FMUL R23, R23, R23 ;  /* 0x000000171717d220 */ /* 0x008fe20000400000 */
[----:B------:R-:W-:Y:S01]  /*3bf0*/  FSETP.GEU.AND P5, PT, R196, -126, PT ;  /* 0xc2fc0000c400780b */ /* 0x000fe20003fae000 */
[----:B------:R-:W2:Y:S01]  /*3c00*/  MUFU.EX2 R162, R205 ;  /* 0x000000cd00a27308 */ /* 0x000ea20000000800 */
[----:B------:R-:W-:Y:S01]  /*3c10*/  FADD R182, R182, R215 ;  /* 0x000000d7b6b67221 */ /* 0x000fe20000000000 */
[----:B------:R-:W-:Y:S01]  /*3c20*/  FADD R186, R186, R23 ;  /* 0x00000017baba7221 */ /* 0x000fe20000000000 */
[----:B------:R-:W-:Y:S01]  /*3c30*/  HGMMA.64x256x16.F32.BF16 R24, R152, gdesc[UR4].tnspB, R24, gsb0 ;  /* 0x43e0000498187df0 */ /* 0x000fe20008001818 */
[----:B------:R-:W-:Y:S01]  /*3c40*/  UIADD3 UR6, UR22, 0x1100, URZ ;  /* 0x0000110016067890 */ /* 0x000fe2000fffe03f */
[----:B------:R-:W-:-:S03]  /*3c50*/  UMOV UR7, 0x40000040 ;  /* 0x4000004000077882 */ /* 0x000fc60000000000 */
[----:B------:R-:W-:Y:S01]  /*3c60*/  @!P1 FMUL R211, R211, 0.5 ;  /* 0x3f000000d3d39820 */ /* 0x000fe20000400000 */
[----:B------:R-:W3:Y:S01]  /*3c70*/  MUFU.EX2 R187, R187 ;  /* 0x000000bb00bb7308 */ /* 0x000ee20000000800 */
[----:B-1----:R-:W-:Y:S01]  /*3c80*/  @!P2 FMUL R189, R189, R189 ;  /* 0x000000bdbdbda220 */ /* 0x002fe20000400000 */
[----:B------:R-:W-:Y:S01]  /*3c90*/  FSETP.GEU.AND P2, PT, R167, -126, PT ;  /* 0xc2fc0000a700780b */ /* 0x000fe20003f4e000 */
[----:B------:R-:W-:Y:S02]  /*3ca0*/  @!P5 FMUL R196, R196, 0.5 ;  /* 0x3f000000c4c4d820 */ /* 0x000fe40000400000 */
[----:B------:R-:W-:-:S03]  /*3cb0*/  FADD R172, R172, R189 ;  /* 0x000000bdacac7221 */ /* 0x000fc60000000000 */
        /* <DEDUP_REMOVED lines=14> */
[----:B------:R-:W-:-:S03]  /*3da0*/  FSETP.GEU.AND P5, PT, R195, -126, PT ;  /* 0xc2fc0000c300780b */ /* 0x000fc60003fae000 */
[----:B------:R-:W-:Y:S02]  /*3db0*/  FADD R165, R165, R168 ;  /* 0x000000a8a5a57221 */ /* 0x000fe40000000000 */
[----:B------:R-:W-:Y:S01]  /*3dc0*/  @!P1 FMUL R161, R161, 0.5 ;  /* 0x3f000000a1a19820 */ /* 0x000fe20000400000 */
[----:B------:R-:W2:Y:S01]  /*3dd0*/  MUFU.EX2 R196, R193 ;  /* 0x000000c100c47308 */ /* 0x000ea20000000800 */
[----:B---3--:R-:W-:-:S06]  /*3de0*/  @!P3 FMUL R174, R174, R174 ;  /* 0x000000aeaeaeb220 */ /* 0x008fcc0000400000 */
[----:B------:R-:W-:Y:S01]  /*3df0*/  @!P5 FMUL R195, R195, 0.5 ;  /* 0x3f000000c3c3d820 */ /* 0x000fe20000400000 */
[----:B------:R-:W3:Y:S01]  /*3e00*/  MUFU.EX2 R161, R161 ;  /* 0x000000a100a17308 */ /* 0x000ee20000000800 */
[----:B-1----:R-:W-:Y:S01]  /*3e10*/  @!P6 FMUL R156, R156, R156 ;  /* 0x0000009c9c9ce220 */ /* 0x002fe20000400000 */
[----:B------:R-:W-:-:S03]  /*3e20*/  FSETP.GEU.AND P6, PT, R204, -126, PT ;  /* 0xc2fc0000cc00780b */ /* 0x000fc60003fce000 */
[----:B------:R-:W-:Y:S01]  /*3e30*/  FADD R19, R19, R156 ;  /* 0x0000009c13137221 */ /* 0x000fe20000000000 */
[----:B--2---:R-:W-:Y:S01]  /*3e40*/  @!P4 FMUL R196, R196, R196 ;  /* 0x000000c4c4c4c220 */ /* 0x004fe20000400000 */
[----:B------:R-:W-:-:S08]  /*3e50*/  FSETP.GEU.AND P4, PT, R194, -126, PT ;  /* 0xc2fc0000c200780b */ /* 0x000fd00003f8e000 */
[----:B------:R-:W-:Y:S01]  /*3e60*/  @!P6 FMUL R204, R204, 0.5 ;  /* 0x3f000000cccce820 */ /* 0x000fe20000400000 */
[----:B---3--:R-:W-:Y:S01]  /*3e70*/  @!P1 FMUL R161, R161, R161 ;  /* 0x000000a1a1a19220 */ /* 0x008fe20000400000 */
[----:B------:R-:W-:Y:S02]  /*3e80*/  FSETP.GEU.AND P1, PT, R212, -126, PT ;  /* 0xc2fc0000d400780b */ /* 0x000fe40003f2e000 */
[----:B------:R-:W1:Y:S01]  /*3e90*/  MUFU.EX2 R197, R204 ;  /* 0x000000cc00c57308 */ /* 0x000e620000000800 */
[----:B------:R-:W-:-:S07]  /*3ea0*/  @!P4 FMUL R194, R194, 0.5 ;  /* 0x3f000000c2c2c820 */ /* 0x000fce0000400000 */
[----:B------:R-:W2:Y:S03]  /*3eb0*/  MUFU.EX2 R204, R167 ;  /* 0x000000a700cc7308 */ /* 0x000ea60000000800 */
[----:B------:R-:W-:-:S05]  /*3ec0*/  @!P1 FMUL R212, R212, 0.5 ;  /* 0x3f000000d4d49820 */ /* 0x000fca0000400000 */
[----:B------:R-:W3:Y:S01]  /*3ed0*/  MUFU.EX2 R220, R212 ;  /* 0x000000d400dc7308 */ /* 0x000ee20000000800 */
[----:B-1----:R-:W-:Y:S01]  /*3ee0*/  @!P6 FMUL R197, R197, R197 ;  /* 0x000000c5c5c5e220 */ /* 0x002fe20000400000 */
[----:B------:R-:W-:Y:S01]  /*3ef0*/  FSETP.GEU.AND P6, PT, R157, -126, PT ;  /* 0xc2fc00009d00780b */ /* 0x000fe20003fce000 */
[----:B--2---:R-:W-:Y:S01]  /*3f00*/  @!P2 FMUL R204, R204, R204 ;  /* 0x000000cccccca220 */ /* 0x004fe20000400000 */
[----:B------:R-:W-:-:S11]  /*3f10*/  FSETP.GEU.AND P2, PT, R166, -126, PT ;  /* 0xc2fc0000a600780b */ /* 0x000fd60003f4e000 */
[----:B------:R-:W-:Y:S01]  /*3f20*/  @!P6 FMUL R157, R157, 0.5 ;  /* 0x3f0000009d9de820 */ /* 0x000fe20000400000 */
[----:B---3--:R-:W-:Y:S01]  /*3f30*/  @!P1 FMUL R220, R220, R220 ;  /* 0x000000dcdcdc9220 */ /* 0x008fe20000400000 */
[----:B------:R-:W-:Y:S02]  /*3f40*/  FSETP.GEU.AND P1, PT, R160, -126, PT ;  /* 0xc2fc0000a000780b */ /* 0x000fe40003f2e000 */
[----:B------:R-:W1:Y:S01]  /*3f50*/  MUFU.EX2 R212, R157 ;  /* 0x0000009d00d47308 */ /* 0x000e620000000800 */
[----:B------:R-:W-:Y:S01]  /*3f60*/  FADD R219, R219, R220 ;  /* 0x000000dcdbdb7221 */ /* 0x000fe20000000000 */
[----:B------:R-:W-:-:S06]  /*3f70*/  @!P2 FMUL R166, R166, 0.5 ;  /* 0x3f000000a6a6a820 */ /* 0x000fcc0000400000 */
[----:B------:R-:W2:Y:S03]  /*3f80*/  MUFU.EX2 R157, R195 ;  /* 0x000000c3009d7308 */ /* 0x000ea60000000800 */
[----:B------:R-:W-:-:S05]  /*3f90*/  @!P1 FMUL R160, R160, 0.5 ;  /* 0x3f000000a0a09820 */ /* 0x000fca0000400000 */
[----:B------:R-:W3:Y:S01]  /*3fa0*/  MUFU.EX2 R205, R160 ;  /* 0x000000a000cd7308 */ /* 0x000ee20000000800 */
[----:B-1----:R-:W-:Y:S01]  /*3fb0*/  @!P6 FMUL R212, R212, R212 ;  /* 0x000000d4d4d4e220 */ /* 0x002fe20000400000 */
[----:B------:R-:W-:-:S06]  /*3fc0*/  FSETP.GEU.AND P6, PT, R203, -126, PT ;  /* 0xc2fc0000cb00780b */ /* 0x000fcc0003fce000 */
[----:B------:R-:W1:Y:S01]  /*3fd0*/  MUFU.EX2 R195, R166 ;  /* 0x000000a600c37308 */ /* 0x000e620000000800 */
[----:B--2---:R-:W-:Y:S01]  /*3fe0*/  @!P5 FMUL R157, R157, R157 ;  /* 0x0000009d9d9dd220 */ /* 0x004fe20000400000 */
[----:B------:R-:W-:-:S05]  /*3ff0*/  FSETP.GEU.AND P5, PT, R201, -126, PT ;  /* 0xc2fc0000c900780b */ /* 0x000fca0003fae000 */
[----:B------:R-:W-:Y:S01]  /*4000*/  @!P6 FMUL R203, R203, 0.5 ;  /* 0x3f000000cbcbe820 */ /* 0x000fe20000400000 */
[----:B---3--:R-:W-:Y:S01]  /*4010*/  @!P1 FMUL R205, R205, R205 ;  /* 0x000000cdcdcd9220 */ /* 0x008fe20000400000 */
[----:B------:R-:W-:Y:S02]  /*4020*/  FSETP.GEU.AND P1, PT, R213, -126, PT ;  /* 0xc2fc0000d500780b */ /* 0x000fe40003f2e000 */
[----:B------:R-:W2:Y:S04]  /*4030*/  MUFU.EX2 R167, R203 ;  /* 0x000000cb00a77308 */ /* 0x000ea80000000800 */
[----:B------:R-:W-:Y:S01]  /*4040*/  @!P5 FMUL R201, R201, 0.5 ;  /* 0x3f000000c9c9d820 */ /* 0x000fe20000400000 */
[----:B-1----:R-:W-:-:S03]  /*4050*/  @!P2 FMUL R195, R195, R195 ;  /* 0x000000c3c3c3a220 */ /* 0x002fc60000400000 */
[----:B------:R-:W1:Y:S03]  /*4060*/  MUFU.EX2 R203, R194 ;  /* 0x000000c200cb7308 */ /* 0x000e660000000800 */
[----:B------:R-:W-:-:S05]  /*4070*/  @!P1 FMUL R213, R213, 0.5 ;  /* 0x3f000000d5d59820 */ /* 0x000fca0000400000 */
[----:B------:R-:W3:Y:S01]  /*4080*/  MUFU.EX2 R160, R213 ;  /* 0x000000d500a07308 */ /* 0x000ee20000000800 */
[----:B--2---:R-:W-:Y:S01]  /*4090*/  @!P6 FMUL R167, R167, R167 ;  /* 0x000000a7a7a7e220 */ /* 0x004fe20000400000 */
[----:B------:R-:W-:-:S06]  /*40a0*/  FSETP.GEU.AND P6, PT, R158, -126, PT ;  /* 0xc2fc00009e00780b */ /* 0x000fcc0003fce000 */
[----:B------:R-:W2:Y:S01]  /*40b0*/  MUFU.EX2 R166, R201 ;  /* 0x000000c900a67308 */ /* 0x000ea20000000800 */
[----:B-1----:R-:W-:-:S06]  /*40c0*/  @!P4 FMUL R203, R203, R203 ;  /* 0x000000cbcbcbc220 */ /* 0x002fcc0000400000 */
[----:B------:R-:W-:Y:S01]  /*40d0*/  @!P6 FMUL R158, R158, 0.5 ;  /* 0x3f0000009e9ee820 */ /* 0x000fe20000400000 */
[----:B---3--:R-:W-:Y:S01]  /*40e0*/  @!P1 FMUL R160, R160, R160 ;  /* 0x000000a0a0a09220 */ /* 0x008fe20000400000 */
[----:B------:R-:W-:Y:S02]  /*40f0*/  FSETP.GEU.AND P1, PT, R159, -126, PT ;  /* 0xc2fc00009f00780b */ /* 0x000fe40003f2e000 */
[----:B------:R-:W1:Y:S01]  /*4100*/  MUFU.EX2 R193, R158 ;  /* 0x0000009e00c17308 */ /* 0x000e620000000800 */
[----:B--2---:R-:W-:-:S10]  /*4110*/  @!P5 FMUL R166, R166, R166 ;  /* 0x000000a6a6a6d220 */ /* 0x004fd40000400000 */
[----:B------:R-:W-:-:S04]  /*4120*/  @!P1 FMUL R159, R159, 0.5 ;  /* 0x3f0000009f9f9820 */ /* 0x000fc80000400000 */
[----:B------:R-:W2:Y:S01]  /*4130*/  MUFU.EX2 R222, R159 ;  /* 0x0000009f00de7308 */ /* 0x000ea20000000800 */
[----:B-1----:R-:W-:Y:S01]  /*4140*/  @!P6 FMUL R193, R193, R193 ;  /* 0x000000c1c1c1e220 */ /* 0x002fe20000400000 */
[----:B------:R-:W-:-:S13]  /*4150*/  FSETP.GEU.AND P6, PT, R202, -126, PT ;  /* 0xc2fc0000ca00780b */ /* 0x000fda0003fce000 */
[----:B------:R-:W-:Y:S01]  /*4160*/  @!P6 FMUL R202, R202, 0.5 ;  /* 0x3f000000cacae820 */ /* 0x000fe20000400000 */
[----:B--2---:R-:W-:Y:S01]  /*4170*/  @!P1 FMUL R222, R222, R222 ;  /* 0x000000dedede9220 */ /* 0x004fe20000400000 */
[C---:B------:R-:W-:Y:S02]  /*4180*/  FSETP.GEU.AND P1, PT, R214.reuse, -126, PT ;  /* 0xc2fc0000d600780b */ /* 0x040fe40003f2e000 */
[----:B------:R-:W1:Y:S11]  /*4190*/  MUFU.EX2 R158, R202 ;  /* 0x000000ca009e7308 */ /* 0x000e760000000800 */
[----:B------:R-:W-:-:S04]  /*41a0*/  @!P1 FMUL R214, R214, 0.5 ;  /* 0x3f000000d6d69820 */ /* 0x000fc80000400000 */
[----:B------:R-:W2:Y:S01]  /*41b0*/  MUFU.EX2 R159, R214 ;  /* 0x000000d6009f7308 */ /* 0x000ea20000000800 */
[----:B-1----:R-:W-:Y:S01]  /*41c0*/  @!P6 FMUL R158, R158, R158 ;  /* 0x0000009e9e9ee220 */ /* 0x002fe20000400000 */
[----:B--2---:R-:W-:Y:S01]  /*41d0*/  @!P1 FMUL R159, R159, R159 ;  /* 0x0000009f9f9f9220 */ /* 0x004fe20000400000 */
[----:B------:R-:W-:Y:S01]  /*41e0*/  ISETP.GE.AND P1, PT, R18, 0x81, PT ;  /* 0x000000811200780c */ /* 0x000fe20003f26270 */
[----:B------:R-:W-:Y:S02]  /*41f0*/  WARPGROUP.DEPBAR.LE gsb0, 0x0 ;  /* 0x00008000000079c5 */ /* 0x000fe40000010000 */
[----:B------:R-:W-:Y:S02]  /*4200*/  F2FP.BF16.F32.PACK_AB R152, R164, R21 ;  /* 0x00000015a498723e */ /* 0x000fe400000010ff */
[C---:B------:R-:W-:Y:S01]  /*4210*/  F2FP.BF16.F32.PACK_AB R154, R180.reuse, R171 ;  /* 0x000000abb49a723e */ /* 0x040fe200000010ff */
[----:B------:R-:W-:Y:S01]  /*4220*/  FADD R180, R180, R175 ;  /* 0x000000afb4b47221 */ /* 0x000fe20000000000 */
[----:B------:R-:W-:-:S02]  /*4230*/  F2FP.BF16.F32.PACK_AB R153, R200, R191 ;  /* 0x000000bfc899723e */ /* 0x000fc400000010ff */
[----:B------:R-:W-:-:S04]  /*4240*/  F2FP.BF16.F32.PACK_AB R155, R179, R208 ;  /* 0x000000d0b39b723e */ /* 0x000fc800000010ff */
[----:B------:R-:W-:-:S06]  /*4250*/  WARPGROUP.ARRIVE ;  /* 0x00000000000079c5 */ /* 0x000fcc0000000000 */
[----:B------:R-:W-:Y:S01]  /*4260*/  HGMMA.64x256x16.F32.BF16 R24, R152, gdesc[UR4].tnspB, R24, gsb0 ;  /* 0x43e0000498187df0 */ /* 0x000fe20008001818 */
[----:B------:R-:W-:Y:S01]  /*4270*/  UIADD3 UR6, UR22, 0x1180, URZ ;  /* 0x0000118016067890 */ /* 0x000fe2000fffe03f */
[----:B------:R-:W-:Y:S01]  /*4280*/  UMOV UR7, 0x40000040 ;  /* 0x4000004000077882 */ /* 0x000fe20000000000 */
[----:B------:R-:W-:Y:S02]  /*4290*/  WARPGROUP.DEPBAR.LE gsb0, 0x0 ;  /* 0x00008000000079c5 */ /* 0x000fe40000010000 */
[----:B------:R-:W-:Y:S01]  /*42a0*/  F2FP.BF16.F32.PACK_AB R152, R163, R22 ;  /* 0x00000016a398723e */ /* 0x000fe200000010ff */
[----:B------:R-:W-:Y:S01]  /*42b0*/  FADD R22, R22, R193 ;  /* 0x000000c116167221 */ /* 0x000fe20000000000 */
[C---:B------:R-:W-:Y:S01]  /*42c0*/  F2FP.BF16.F32.PACK_AB R154, R199.reuse, R170 ;  /* 0x000000aac79a723e */ /* 0x040fe200000010ff */
[----:B------:R-:W-:Y:S01]  /*42d0*/  FADD R199, R199, R174 ;  /* 0x000000aec7c77221 */ /* 0x000fe20000000000 */
[----:B------:R-:W-:Y:S01]  /*42e0*/  F2FP.BF16.F32.PACK_AB R153, R207, R190 ;  /* 0x000000becf99723e */ /* 0x000fe200000010ff */
[----:B------:R-:W-:Y:S01]  /*42f0*/  FADD R190, R190, R203 ;  /* 0x000000cbbebe7221 */ /* 0x000fe20000000000 */
[C---:B------:R-:W-:Y:S01]  /*4300*/  F2FP.BF16.F32.PACK_AB R155, R178.reuse, R209 ;  /* 0x000000d1b29b723e */ /* 0x040fe200000010ff */
[----:B------:R-:W-:Y:S01]  /*4310*/  FADD R178, R178, R159 ;  /* 0x0000009fb2b27221 */ /* 0x000fe20000000000 */
[----:B------:R-:W-:-:S02]  /*4320*/  FADD R22, R19, R22 ;  /* 0x0000001613167221 */ /* 0x000fc40000000000 */
[----:B------:R-:W-:Y:S01]  /*4330*/  WARPGROUP.ARRIVE ;  /* 0x00000000000079c5 */ /* 0x000fe20000000000 */
[----:B------:R-:W-:-:S12]  /*4340*/  FADD R219, R219, R178 ;  /* 0x000000b2dbdb7221 */ /* 0x000fd80000000000 */
[----:B------:R-:W-:Y:S01]  /*4350*/  HGMMA.64x256x16.F32.BF16 R24, R152, gdesc[UR4].tnspB, R24, gsb0 ;  /* 0x43e0000498187df0 */ /* 0x000fe20008001818 */
[----:B------:R-:W-:Y:S01]  /*4360*/  UIADD3 UR6, UR22, 0x1200, URZ ;  /* 0x0000120016067890 */ /* 0x000fe2000fffe03f */
[----:B------:R-:W-:Y:S01]  /*4370*/  UMOV UR7, 0x40000040 ;  /* 0x4000004000077882 */ /* 0x000fe20000000000 */
[----:B------:R-:W-:Y:S02]  /*4380*/  WARPGROUP.DEPBAR.LE gsb0, 0x0 ;  /* 0x00008000000079c5 */ /* 0x000fe40000010000 */
[----:B------:R-:W-:Y:S02]  /*4390*/  F2FP.BF16.F32.PACK_AB R152, R215, R198 ;  /* 0x000000c6d798723e */ /* 0x000fe400000010ff */
[----:B------:R-:W-:Y:S01]  /*43a0*/  F2FP.BF16.F32.PACK_AB R154, R177, R206 ;  /* 0x000000ceb19a723e */ /* 0x000fe200000010ff */
[----:B------:R-:W-:Y:S01]  /*43b0*/  FADD R177, R184, R177 ;  /* 0x000000b1b8b17221 */ /* 0x000fe20000000000 */
[----:B------:R-:W-:Y:S02]  /*43c0*/  F2FP.BF16.F32.PACK_AB R153, R23, R210 ;  /* 0x000000d21799723e */ /* 0x000fe400000010ff */
[----:B------:R-:W-:Y:S01]  /*43d0*/  F2FP.BF16.F32.PACK_AB R155, R169, R162 ;  /* 0x000000a2a99b723e */ /* 0x000fe200000010ff */
[----:B------:R-:W-:Y:S01]  /*43e0*/  FADD R162, R185, R162 ;  /* 0x000000a2b9a27221 */ /* 0x000fe20000000000 */
[----:B------:R-:W-:Y:S01]  /*43f0*/  FADD R169, R188, R169 ;  /* 0x000000a9bca97221 */ /* 0x000fe20000000000 */
[----:B------:R-:W-:Y:S01]  /*4400*/  FADD R177, R177, R180 ;  /* 0x000000b4b1b17221 */ /* 0x000fe20000000000 */
[----:B------:R-:W-:Y:S01]  /*4410*/  WARPGROUP.ARRIVE ;  /* 0x00000000000079c5 */ /* 0x000fe20000000000 */
[----:B------:R-:W-:-:S04]  /*4420*/  IADD3 R23, R2, 0x48020, RZ ;  /* 0x0004802002177810 */ /* 0x000fc80007ffe0ff */
[----:B------:R-:W-:-:S08]  /*4430*/  PRMT R18, RZ, 0x654, R23 ;  /* 0x00000654ff127816 */ /* 0x000fd00000000017 */
[----:B------:R-:W-:Y:S01]  /*4440*/  HGMMA.64x256x16.F32.BF16 R24, R152, gdesc[UR4].tnspB, R24, gsb0 ;  /* 0x43e0000498187df0 */ /* 0x000fe20008001818 */
[----:B------:R-:W-:Y:S01]  /*4450*/  UIADD3 UR6, UR22, 0x1280, URZ ;  /* 0x0000128016067890 */ /* 0x000fe2000fffe03f */
[----:B------:R-:W-:Y:S01]  /*4460*/  UMOV UR7, 0x40000040 ;  /* 0x4000004000077882 */ /* 0x000fe20000000000 */
[----:B------:R-:W-:Y:S02]  /*4470*/  WARPGROUP.DEPBAR.LE gsb0, 0x0 ;  /* 0x00008000000079c5 */ /* 0x000fe40000010000 */
[----:B------:R-:W-:Y:S01]  /*4480*/  F2FP.BF16.F32.PACK_AB R152, R161, R156 ;  /* 0x0000009ca198723e */ /* 0x000fe200000010ff */
[----:B------:R-:W-:Y:S01]  /*4490*/  FADD R161, R216, R161 ;  /* 0x000000a1d8a17221 */ /* 0x000fe20000000000 */
[----:B------:R-:W-:Y:S01]  /*44a0*/  F2FP.BF16.F32.PACK_AB R154, R176, R189 ;  /* 0x000000bdb09a723e */ /* 0x000fe200000010ff */
[----:B------:R-:W-:Y:S01]  /*44b0*/  FADD R176, R217, R176 ;  /* 0x000000b0d9b07221 */ /* 0x000fe20000000000 */
[----:B------:R-:W-:Y:S01]  /*44c0*/  F2FP.BF16.F32.PACK_AB R153, R168, R187 ;  /* 0x000000bba899723e */ /* 0x000fe200000010ff */
[----:B------:R-:W-:Y:S01]  /*44d0*/  FADD R187, R192, R187 ;  /* 0x000000bbc0bb7221 */ /* 0x000fe20000000000 */
[----:B------:R-:W-:Y:S01]  /*44e0*/  F2FP.BF16.F32.PACK_AB R155, R220, R197 ;  /* 0x000000c5dc9b723e */ /* 0x000fe200000010ff */
[----:B------:R-:W-:Y:S01]  /*44f0*/  FADD R197, R218, R197 ;  /* 0x000000c5dac57221 */ /* 0x000fe20000000000 */
[----:B------:R-:W-:Y:S01]  /*4500*/  FADD R176, R176, R199 ;  /* 0x000000c7b0b07221 */ /* 0x000fe20000000000 */
[----:B------:R-:W-:Y:S01]  /*4510*/  FADD R190, R187, R190 ;  /* 0x000000bebbbe7221 */ /* 0x000fe20000000000 */
[----:B------:R-:W-:-:S02]  /*4520*/  WARPGROUP.ARRIVE ;  /* 0x00000000000079c5 */ /* 0x000fc40000000000 */
[----:B------:R-:W-:-:S11]  /*4530*/  FADD R176, R177, R176 ;  /* 0x000000b0b1b07221 */ /* 0x000fd60000000000 */
        /* <DEDUP_REMOVED lines=14> */
[----:B------:R-:W-:Y:S01]  /*4620*/  WARPGROUP.ARRIVE ;  /* 0x00000000000079c5 */ /* 0x000fe20000000000 */
[----:B------:R-:W-:Y:S01]  /*4630*/  FADD R160, R179, R160 ;  /* 0x000000a0b3a07221 */ /* 0x000fe20000000000 */
[----:B------:R-:W-:Y:S01]  /*4640*/  FADD R173, R173, R212 ;  /* 0x000000d4adad7221 */ /* 0x000fe20000000000 */
[----:B------:R-:W-:Y:S01]  /*4650*/  FADD R182, R182, R205 ;  /* 0x000000cdb6b67221 */ /* 0x000fe20000000000 */
[----:B------:R-:W-:Y:S01]  /*4660*/  FADD R181, R181, R204 ;  /* 0x000000ccb5b57221 */ /* 0x000fe20000000000 */
[----:B------:R-:W-:-:S08]  /*4670*/  FADD R183, R183, R196 ;  /* 0x000000c4b7b77221 */ /* 0x000fd00000000000 */
[----:B------:R-:W-:Y:S01]  /*4680*/  HGMMA.64x256x16.F32.BF16 R24, R152, gdesc[UR4].tnspB, R24, gsb0 ;  /* 0x43e0000498187df0 */ /* 0x000fe20008001818 */
[----:B------:R-:W-:Y:S01]  /*4690*/  UIADD3 UR6, UR22, 0x1380, URZ ;  /* 0x0000138016067890 */ /* 0x000fe2000fffe03f */
[----:B------:R-:W-:Y:S01]  /*46a0*/  FADD R157, R186, R157 ;  /* 0x0000009dba9d7221 */ /* 0x000fe20000000000 */
[----:B------:R-:W-:Y:S01]  /*46b0*/  UMOV UR7, 0x40000040 ;  /* 0x4000004000077882 */ /* 0x000fe20000000000 */
[----:B------:R-:W-:Y:S01]  /*46c0*/  FADD R162, R162, R167 ;  /* 0x000000a7a2a27221 */ /* 0x000fe20000000000 */
[----:B------:R-:W-:Y:S01]  /*46d0*/  FADD R160, R169, R160 ;  /* 0x000000a0a9a07221 */ /* 0x000fe20000000000 */
[----:B------:R-:W-:Y:S01]  /*46e0*/  FADD R22, R173, R22 ;  /* 0x00000016ad167221 */ /* 0x000fe20000000000 */
[----:B------:R-:W-:Y:S02]  /*46f0*/  FADD R183, R183, R190 ;  /* 0x000000beb7b77221 */ /* 0x000fe40000000000 */
[----:B------:R-:W-:Y:S01]  /*4700*/  FADD R160, R160, R219 ;  /* 0x000000dba0a07221 */ /* 0x000fe20000000000 */
[----:B------:R-:W-:-:S02]  /*4710*/  WARPGROUP.DEPBAR.LE gsb0, 0x0 ;  /* 0x00008000000079c5 */ /* 0x000fc40000010000 */
        /* <DEDUP_REMOVED lines=15> */
[----:B------:R-:W-:Y:S01]  /*4810*/  FADD R157, R157, R166 ;  /* 0x000000a69d9d7221 */ /* 0x000fe20000000000 */
[----:B------:R-:W-:Y:S01]  /*4820*/  HGMMA.64x256x16.F32.BF16 R24, R152, gdesc[UR4].tnspB, R24, gsb0 ;  /* 0x43e0000498187df0 */ /* 0x000fe20008001818 */
[----:B------:R-:W-:Y:S01]  /*4830*/  FADD R162, R162, R197 ;  /* 0x000000c5a2a27221 */ /* 0x000fe20000000000 */
[----:B------:R-:W-:Y:S01]  /*4840*/  FADD R22, R22, R181 ;  /* 0x000000b516167221 */ /* 0x000fe20000000000 */
[----:B------:R-:W-:Y:S01]  /*4850*/  FADD R161, R161, R176 ;  /* 0x000000b0a1a17221 */ /* 0x000fe20000000000 */
[----:B------:R-:W-:Y:S01]  /*4860*/  FADD R157, R157, R160 ;  /* 0x000000a09d9d7221 */ /* 0x000fe20000000000 */
[----:B------:R-:W-:-:S02]  /*4870*/  FADD R162, R183, R162 ;  /* 0x000000a2b7a27221 */ /* 0x000fc40000000000 */
[----:B------:R-:W-:Y:S02]  /*4880*/  FADD R22, R22, R161 ;  /* 0x000000a116167221 */ /* 0x000fe40000000000 */
[----:B------:R-:W-:Y:S01]  /*4890*/  FADD R21, R162, R157 ;  /* 0x0000009da2157221 */ /* 0x000fe20000000000 */
[----:B------:R-:W-:Y:S02]  /*48a0*/  WARPGROUP.DEPBAR.LE gsb0, 0x0 ;  /* 0x00008000000079c5 */ /* 0x000fe40000010000 */
[----:B------:R1:W-:Y:S01]  /*48b0*/  SYNCS.ARRIVE.TRANS64.RED.A1T0 RZ, [R18+URZ], RZ ;  /* 0x000000ff12ff79a7 */ /* 0x0003e2000810043f */
[----:B------:R-:W-:Y:S05]  /*48c0*/  @!P1 BRA `(.L_x_24) ;  /* 0x0000003c00649947 */ /* 0x000fea0003800000 */
[----:B------:R-:W-:Y:S01]  /*48d0*/  MOV R219, R3 ;  /* 0x0000000300db7202 */ /* 0x000fe20000000f00 */
[----:B------:R-:W-:Y:S01]  /*48e0*/  ULDC.64 UR30, c[0x0][0x198] ;  /* 0x00006600001e7ab9 */ /* 0x000fe20000000a00 */
[----:B------:R-:W-:Y:S01]  /*48f0*/  MOV R217, R0 ;  /* 0x0000000000d97202 */ /* 0x000fe20000000f00 */
[----:B------:R-:W-:Y:S01]  /*4900*/  ULDC UR15, c[0x0][0x604] ;  /* 0x00018100000f7ab9 */ /* 0x000fe20000000800 */
[----:B-1----:R-:W-:Y:S02]  /*4910*/  MOV R18, 0x1 ;  /* 0x0000000100127802 */ /* 0x002fe40000000f00 */
[----:B------:R-:W-:-:S07]  /*4920*/  MOV R19, 0x2 ;  /* 0x0000000200137802 */ /* 0x000fce0000000f00 */
.L_x_37:
[----:B------:R-:W-:Y:S01]  /*4930*/  LEA R3, R19, R2, 0x3 ;  /* 0x0000000213037211 */ /* 0x000fe200078e18ff */
[----:B------:R-:W-:Y:S05]  /*4940*/  YIELD ;  /* 0x0000000000007946 */ /* 0x000fea0003800000 */
[----:B------:R-:W-:-:S04]  /*4950*/  SHF.L.U32 R0, R4, 0x1f, RZ ;  /* 0x0000001f04007819 */ /* 0x000fc800000006ff */
[----:B------:R-:W1:Y:S02]  /*4960*/  SYNCS.PHASECHK.TRANS64.TRYWAIT P1, [R3+URZ+0x48000], R0 ;  /* 0x04800000030075a7 */ /* 0x000e64000802017f */
[----:B-1----:R-:W-:Y:S05]  /*4970*/  @!P1 BRA `(.L_x_25) ;  /* 0x0000006800bc9947 */ /* 0x002fea0003800000 */
.L_x_79:
[----:B------:R-:W-:Y:S05]  /*4980*/  WARPSYNC.ALL ;  /* 0x0000000000007948 */ /* 0x000fea0003800000 */
[----:B------:R-:W-:Y:S01]  /*4990*/  LEA R220, R19, UR14, 0xc ;  /* 0x0000000e13dc7c11 */ /* 0x000fe2000f8e60ff */
[----:B------:R-:W-:Y:S01]  /*49a0*/  WARPGROUP.ARRIVE ;  /* 0x00000000000079c5 */ /* 0x000fe20000000000 */
[----:B------:R-:W-:Y:S02]  /*49b0*/  MOV R221, 0x40000040 ;  /* 0x4000004000dd7802 */ /* 0x000fe40000000f00 */
[----:B------:R-:W-:Y:S02]  /*49c0*/  R2UR UR8, R238 ;  /* 0x00000000ee0872ca */ /* 0x000fe400000e0000 */
[----:B------:R-:W-:-:S02]  /*49d0*/  R2UR UR9, R239 ;  /* 0x00000000ef0972ca */ /* 0x000fc400000e0000 */
[C---:B------:R-:W-:Y:S02]  /*49e0*/  R2UR UR10, R220.reuse ;  /* 0x00000000dc0a72ca */ /* 0x040fe400000e0000 */
[----:B------:R-:W-:Y:S02]  /*49f0*/  R2UR UR11, R221 ;  /* 0x00000000dd0b72ca */ /* 0x000fe400000e0000 */
[----:B------:R-:W-:Y:S02]  /*4a00*/  IADD3 R222, R220, 0x2, RZ ;  /* 0x00000002dcde7810 */ /* 0x000fe40007ffe0ff */
[----:B------:R-:W-:Y:S02]  /*4a10*/  MOV R223, 0x40000040 ;  /* 0x4000004000df7802 */ /* 0x000fe40000000f00 */
[----:B------:R-:W-:Y:S02]  /*4a20*/  R2UR UR32, R236 ;  /* 0x00000000ec2072ca */ /* 0x000fe400000e0000 */
[----:B------:R-:W-:-:S02]  /*4a30*/  R2UR UR33, R237 ;  /* 0x00000000ed2172ca */ /* 0x000fc400000e0000 */
[----:B------:R-:W-:Y:S02]  /*4a40*/  R2UR UR34, R222 ;  /* 0x00000000de2272ca */ /* 0x000fe400000e0000 */
[----:B------:R-:W-:Y:S01]  /*4a50*/  R2UR UR35, R223 ;  /* 0x00000000df2372ca */ /* 0x000fe200000e0000 */
[----:B------:R-:W-:Y:S01]  /*4a60*/  HGMMA.64x128x16.F32.BF16 R152, gdesc[UR8], RZ, !UPT, gsb0 ;  /* 0x01e00000089879f0 */ /* 0x000fe2000c0018ff */
[----:B------:R-:W-:Y:S02]  /*4a70*/  IADD3 R222, R220, 0x4, RZ ;  /* 0x00000004dcde7810 */ /* 0x000fe40007ffe0ff */
[----:B------:R-:W-:Y:S02]  /*4a80*/  MOV R223, 0x40000040 ;  /* 0x4000004000df7802 */ /* 0x000fe40000000f00 */
[----:B------:R-:W-:Y:S02]  /*4a90*/  R2UR UR24, R234 ;  /* 0x00000000ea1872ca */ /* 0x000fe400000e0000 */
[----:B------:R-:W-:-:S02]  /*4aa0*/  R2UR UR25, R235 ;  /* 0x00000000eb1972ca */ /* 0x000fc400000e0000 */
[----:B------:R-:W-:Y:S02]  /*4ab0*/  R2UR UR26, R222 ;  /* 0x00000000de1a72ca */ /* 0x000fe400000e0000 */
[----:B------:R-:W-:Y:S02]  /*4ac0*/  R2UR UR27, R223 ;  /* 0x00000000df1b72ca */ /* 0x000fe400000e0000 */
        /* <DEDUP_REMOVED lines=14> */
[----:B-1----:R-:W-:Y:S02]  /*4bb0*/  MOV R0, UR22 ;  /* 0x0000001600007c02 */ /* 0x002fe40008000f00 */
[----:B------:R-:W-:-:S02]  /*4bc0*/  R2UR UR20, R228 ;  /* 0x00000000e41472ca */ /* 0x000fc400000e0000 */
[----:B------:R-:W-:Y:S02]  /*4bd0*/  R2UR UR21, R229 ;  /* 0x00000000e51572ca */ /* 0x000fe400000e0000 */
[----:B------:R-:W-:Y:S02]  /*4be0*/  R2UR UR22, R222 ;  /* 0x00000000de1672ca */ /* 0x000fe400000e0000 */
[----:B------:R-:W-:Y:S02]  /*4bf0*/  R2UR UR23, R223 ;  /* 0x00000000df1772ca */ /* 0x000fe400000e0000 */
[----:B------:R-:W-:Y:S02]  /*4c00*/  IADD3 R222, R220, 0x404, RZ ;  /* 0x00000404dcde7810 */ /* 0x000fe40007ffe0ff */
[----:B------:R-:W-:Y:S02]  /*4c10*/  MOV R223, 0x40000040 ;  /* 0x4000004000df7802 */ /* 0x000fe40000000f00 */
[----:B------:R-:W-:-:S02]  /*4c20*/  MOV R221, 0x40000040 ;  /* 0x4000004000dd7802 */ /* 0x000fc40000000f00 */
[----:B------:R-:W-:Y:S02]  /*4c30*/  ISETP.NE.AND P1, PT, R9, RZ, PT ;  /* 0x000000ff0900720c */ /* 0x000fe40003f25270 */
[----:B------:R-:W-:Y:S01]  /*4c40*/  R2UR UR7, R221 ;  /* 0x00000000dd0772ca */ /* 0x000fe200000e0000 */
[----:B------:R-:W-:Y:S02]  /*4c50*/  WARPGROUP.DEPBAR.LE gsb0, 0x0 ;  /* 0x00008000000079c5 */ /* 0x000fe40000010000 */
[----:B------:R-:W-:-:S06]  /*4c60*/  WARPGROUP.ARRIVE ;  /* 0x00000000000079c5 */ /* 0x000fcc0000000000 */
[----:B------:R-:W-:Y:S01]  /*4c70*/  HGMMA.64x128x16.F32.BF16 R152, gdesc[UR32], R152, gsb0 ;  /* 0x01e00000209879f0 */ /* 0x000fe20008001898 */
[----:B------:R-:W-:Y:S02]  /*4c80*/  R2UR UR32, R226 ;  /* 0x00000000e22072ca */ /* 0x000fe400000e0000 */
[----:B------:R-:W-:Y:S02]  /*4c90*/  R2UR UR33, R227 ;  /* 0x00000000e32172ca */ /* 0x000fe400000e0000 */
[----:B------:R-:W-:Y:S02]  /*4ca0*/  R2UR UR34, R222 ;  /* 0x00000000de2272ca */ /* 0x000fe400000e0000 */
[----:B------:R-:W-:Y:S02]  /*4cb0*/  R2UR UR35, R223 ;  /* 0x00000000df2372ca */ /* 0x000fe400000e0000 */
[----:B------:R-:W-:Y:S02]  /*4cc0*/  IADD3 R222, R220, 0x406, RZ ;  /* 0x00000406dcde7810 */ /* 0x000fe40007ffe0ff */
[----:B------:R-:W-:Y:S01]  /*4cd0*/  MOV R223, 0x40000040 ;  /* 0x4000004000df7802 */ /* 0x000fe20000000f00 */
[----:B------:R-:W-:-:S02]  /*4ce0*/  WARPGROUP.DEPBAR.LE gsb0, 0x0 ;  /* 0x00008000000079c5 */ /* 0x000fc40000010000 */
        /* <DEDUP_REMOVED lines=25> */
[----:B------:R-:W-:-:S02]  /*4e80*/  MOV R223, 0x40000040 ;  /* 0x4000004000df7802 */ /* 0x000fc40000000f00 */
[----:B------:R-:W-:Y:S02]  /*4e90*/  R2UR UR58, R222 ;  /* 0x00000000de3a72ca */ /* 0x000fe400000e0000 */
[----:B------:R-:W-:Y:S02]  /*4ea0*/  R2UR UR59, R223 ;  /* 0x00000000df3b72ca */ /* 0x000fe400000e0000 */
[----:B------:R-:W-:Y:S02]  /*4eb0*/  IADD3 R222, R220, 0x806, RZ ;  /* 0x00000806dcde7810 */ /* 0x000fe40007ffe0ff */
[----:B------:R-:W-:Y:S02]  /*4ec0*/  MOV R223, 0x40000040 ;  /* 0x4000004000df7802 */ /* 0x000fe40000000f00 */
[----:B------:R-:W-:Y:S02]  /*4ed0*/  R2UR UR54, R222 ;  /* 0x00000000de3672ca */ /* 0x000fe400000e0000 */
[----:B------:R-:W-:-:S02]  /*4ee0*/  R2UR UR55, R223 ;  /* 0x00000000df3772ca */ /* 0x000fc400000e0000 */
[----:B------:R-:W-:Y:S02]  /*4ef0*/  IADD3 R222, R220, 0xc00, RZ ;  /* 0x00000c00dcde7810 */ /* 0x000fe40007ffe0ff */
[----:B------:R-:W-:Y:S02]  /*4f00*/  MOV R223, 0x40000040 ;  /* 0x4000004000df7802 */ /* 0x000fe40000000f00 */
        /* <DEDUP_REMOVED lines=10> */
[----:B------:R-:W-:-:S04]  /*4fb0*/  IADD3 R220, R220, 0xc06, RZ ;  /* 0x00000c06dcdc7810 */ /* 0x000fc80007ffe0ff */
[----:B------:R-:W-:Y:S01]  /*4fc0*/  R2UR UR6, R220 ;  /* 0x00000000dc0672ca */ /* 0x000fe200000e0000 */
[----:B------:R-:W-:Y:S02]  /*4fd0*/  WARPGROUP.DEPBAR.LE gsb0, 0x0 ;  /* 0x00008000000079c5 */ /* 0x000fe40000010000 */
[----:B------:R-:W-:-:S06]  /*4fe0*/  WARPGROUP.ARRIVE ;  /* 0x00000000000079c5 */ /* 0x000fcc0000000000 */
[----:B------:R-:W-:Y:S01]  /*4ff0*/  HGMMA.64x128x16.F32.BF16 R152, gdesc[UR20], R152, gsb0 ;  /* 0x01e00000149879f0 */ /* 0x000fe20008001898 */
[----:B------:R-:W-:Y:S02]  /*5000*/  R2UR UR22, R0 ;  /* 0x00000000001672ca */ /* 0x000fe400000e0000 */
        /* <DEDUP_REMOVED lines=31> */
[----:B------:R-:W-:Y:S05]  /*5200*/  @P1 BRA `(.L_x_26) ;  /* 0x0000000000d81947 */ /* 0x000fea0003800000 */
[----:B------:R-:W-:-:S13]  /*5210*/  ISETP.LT.OR P2, PT, R7, 0x1, !P0 ;  /* 0x000000010700780c */ /* 0x000fda0004741670 */
[----:B------:R-:W-:Y:S05]  /*5220*/  @P2 BRA `(.L_x_27) ;  /* 0x0000000000cc2947 */ /* 0x000fea0003800000 */
[----:B------:R-:W-:Y:S02]  /*5230*/  LEA R0, R5, R2, 0x3 ;  /* 0x0000000205007211 */ /* 0x000fe400078e18ff */
[----:B------:R-:W-:Y:S02]  /*5240*/  SHF.L.U32 R3, R6, 0x1f, RZ ;  /* 0x0000001f06037819 */ /* 0x000fe400000006ff */
[----:B------:R-:W-:Y:S02]  /*5250*/  ISETP.NE.AND P3, PT, R17, RZ, PT ;  /* 0x000000ff1100720c */ /* 0x000fe40003f65270 */
[----:B------:R-:W1:Y:S02]  /*5260*/  SYNCS.PHASECHK.TRANS64.TRYWAIT P2, [R0+URZ+0x48020], R3 ;  /* 0x04802003000075a7 */ /* 0x000e64000804017f */
[----:B-1----:R-:W-:Y:S09]  /*5270*/  @!P2 BRA `(.L_x_28) ;  /* 0x000000600090a947 */ /* 0x002ff20003800000 */
.L_x_80:
[----:B------:R-:W-:Y:S05]  /*5280*/  @P3 BRA `(.L_x_29) ;  /* 0x0000000000143947 */ /* 0x000fea0003800000 */
[----:B------:R-:W-:Y:S02]  /*5290*/  LOP3.LUT P2, RZ, R16, 0x1f, RZ, 0xc0, !PT ;  /* 0x0000001f10ff7812 */ /* 0x000fe4000784c0ff */
[----:B-1----:R-:W-:-:S04]  /*52a0*/  MOV R3, 0x10000 ;  /* 0x0001000000037802 */ /* 0x002fc80000000f00 */
[----:B------:R2:W-:Y:S07]  /*52b0*/  SYNCS.ARRIVE.TRANS64 RZ, [R0+URZ+0x48000], R3 ;  /* 0x0480000300ff79a7 */ /* 0x0005ee000800003f */
[----:B------:R-:W-:Y:S05]  /*52c0*/  @!P2 BRA `(.L_x_29) ;  /* 0x000000000004a947 */ /* 0x000fea0003800000 */
[----:B------:R-:W-:Y:S01]  /*52d0*/  BPT.TRAP 0x1 ;  /* 0x000000040000795c */ /* 0x000fe20000300000 */
.L_x_29:
[----:B-12---:R-:W-:Y:S01]  /*52e0*/  LEA R3, R5, R2, 0x10 ;  /* 0x0000000205037211 */ /* 0x006fe200078e80ff */
[----:B------:R-:W-:Y:S01]  /*52f0*/  UIADD3 UR38, UP0, UR30, 0x1f0, URZ ;  /* 0x000001f01e267890 */ /* 0x000fe2000ff1e03f */
[----:B------:R-:W-:Y:S01]  /*5300*/  R2UR UR35, R8 ;  /* 0x00000000082372ca */ /* 0x000fe200000e0000 */
[----:B------:R-:W-:Y:S01]  /*5310*/  UMOV UR6, 0x0 ;  /* 0x0000000000067882 */ /* 0x000fe20000000000 */
[----:B------:R-:W-:Y:S01]  /*5320*/  R2UR UR33, R0 ;  /* 0x00000000002172ca */ /* 0x000fe200000e0000 */
[----:B------:R-:W-:Y:S01]  /*5330*/  UIADD3.X UR39, URZ, UR31, URZ, UP0, !UPT ;  /* 0x0000001f3f277290 */ /* 0x000fe200087fe43f */
[----:B------:R-:W-:Y:S01]  /*5340*/  R2UR UR8, R3 ;  /* 0x00000000030872ca */ /* 0x000fe200000e0000 */
[----:B------:R-:W-:Y:S01]  /*5350*/  UMOV UR7, 0x10000000 ;  /* 0x1000000000077882 */ /* 0x000fe20000000000 */
[----:B------:R-:W-:Y:S01]  /*5360*/  UMOV UR34, URZ ;  /* 0x0000003f00227c82 */ /* 0x000fe20008000000 */
[----:B------:R-:W-:Y:S01]  /*5370*/  UMOV UR26, 0x40 ;  /* 0x00000040001a7882 */ /* 0x000fe20000000000 */
[----:B------:R-:W-:Y:S01]  /*5380*/  UMOV UR28, UR36 ;  /* 0x00000024001c7c82 */ /* 0x000fe20008000000 */
[----:B------:R-:W-:Y:S01]  /*5390*/  UMOV UR29, UR37 ;  /* 0x00000025001d7c82 */ /* 0x000fe20008000000 */
[----:B------:R-:W-:Y:S01]  /*53a0*/  UMOV UR18, 0x80 ;  /* 0x0000008000127882 */ /* 0x000fe20000000000 */
[----:B------:R-:W-:Y:S01]  /*53b0*/  UMOV UR20, UR36 ;  /* 0x0000002400147c82 */ /* 0x000fe20008000000 */
[----:B------:R-:W-:Y:S01]  /*53c0*/  UMOV UR21, UR37 ;  /* 0x0000002500157c82 */ /* 0x000fe20008000000 */
[----:B------:R-:W-:Y:S01]  /*53d0*/  USHF.L.U32 UR35, UR35, 0x7, URZ ;  /* 0x0000000723237899 */ /* 0x000fe2000800063f */
[----:B------:R-:W-:Y:S01]  /*53e0*/  IADD3 R5, R5, 0x1, RZ ;  /* 0x0000000105057810 */ /* 0x000fe20007ffe0ff */
[----:B------:R-:W-:-:S02]  /*53f0*/  UIADD3 UR33, UR33, 0x48000, URZ ;  /* 0x0004800021217890 */ /* 0x000fc4000fffe03f */
[----:B------:R-:W-:Y:S01]  /*5400*/  UIADD3 UR32, UR8, 0x8000, URZ ;  /* 0x0000800008207890 */ /* 0x000fe2000fffe03f */
[C---:B------:R-:W-:Y:S01]  /*5410*/  ISETP.NE.AND P2, PT, R5.reuse, 0x4, PT ;  /* 0x000000040500780c */ /* 0x040fe20003f45270 */
[----:B------:R-:W-:Y:S02]  /*5420*/  UIADD3 UR24, UR8, 0xc000, URZ ;  /* 0x0000c00008187890 */ /* 0x000fe4000fffe03f */
[----:B------:R-:W-:Y:S01]  /*5430*/  UIADD3 UR16, UR8, 0x10000, URZ ;  /* 0x0001000008107890 */ /* 0x000fe2000fffe03f */
[----:B------:R-:W-:Y:S01]  /*5440*/  SEL R3, RZ, 0x1, P2 ;  /* 0x00000001ff037807 */ /* 0x000fe20001000000 */
[----:B------:R-:W-:Y:S01]  /*5450*/  UIADD3 UR8, UR8, 0x14000, URZ ;  /* 0x0001400008087890 */ /* 0x000fe2000fffe03f */
[----:B------:R-:W-:Y:S01]  /*5460*/  SEL R5, R5, RZ, P2 ;  /* 0x000000ff05057207 */ /* 0x000fe20001000000 */
        /* <DEDUP_REMOVED lines=8> */
[----:B------:R-:W-:Y:S01]  /*54f0*/  UMOV UR9, UR33 ;  /* 0x0000002100097c82 */ /* 0x000fe20008000000 */
[----:B------:R-:W-:Y:S01]  /*5500*/  UMOV UR11, UR35 ;  /* 0x00000023000b7c82 */ /* 0x000fe20008000000 */
[----:B------:R1:W-:Y:S01]  /*5510*/  UTMALDG.4D [UR24], [UR38], desc[UR6] ;  /* 0x00000618260075b4 */ /* 0x0003e20008019000 */
[----:B------:R-:W-:Y:S01]  /*5520*/  LOP3.LUT R6, R6, R3, RZ, 0x3c, !PT ;  /* 0x0000000306067212 */ /* 0x000fe200078e3cff */
[----:B------:R1:W-:Y:S01]  /*5530*/  UTMALDG.4D [UR16], [UR38], desc[UR6] ;  /* 0x00000610260075b4 */ /* 0x0003e20008019000 */
[----:B------:R1:W-:Y:S02]  /*5540*/  UTMALDG.4D [UR8], [UR38], desc[UR6] ;  /* 0x00000608260075b4 */ /* 0x0003e40008019000 */
[----:B-1----:R-:W-:-:S03]  /*5550*/  NOP ;  /* 0x0000000000007918 */ /* 0x002fc60000000000 */
.L_x_27:
[----:B------:R-:W-:-:S07]  /*5560*/  IADD3 R7, R7, -0x1, RZ ;  /* 0xffffffff07077810 */ /* 0x000fce0007ffe0ff */
.L_x_26:
[----:B------:R-:W-:Y:S01]  /*5570*/  IADD3 R19, R19, 0x1, RZ ;  /* 0x0000000113137810 */ /* 0x000fe20007ffe0ff */
[----:B------:R-:W-:Y:S05]  /*5580*/  WARPSYNC.ALL ;  /* 0x0000000000007948 */ /* 0x000fea0003800000 */
[----:B------:R-:W-:-:S04]  /*5590*/  ISETP.NE.AND P2, PT, R19, 0x4, PT ;  /* 0x000000041300780c */ /* 0x000fc80003f45270 */
[----:B------:R-:W-:Y:S02]  /*55a0*/  SEL R3, RZ, 0x1, P2 ;  /* 0x00000001ff037807 */ /* 0x000fe40001000000 */
[----:B------:R-:W-:Y:S02]  /*55b0*/  SEL R19, R19, RZ, P2 ;  /* 0x000000ff13137207 */ /* 0x000fe40001000000 */
[----:B------:R-:W-:Y:S02]  /*55c0*/  LOP3.LUT R4, R4, R3, RZ, 0x3c, !PT ;  /* 0x0000000304047212 */ /* 0x000fe400078e3cff */
[----:B------:R-:W-:Y:S01]  /*55d0*/  FMNMX R0, R152, R219, !PT ;  /* 0x000000db98007209 */ /* 0x000fe20007800000 */
[----:B------:R-:W-:Y:S01]  /*55e0*/  BSSY B0, `(.L_x_30) ;  /* 0x0000064000007945 */ /* 0x000fe20003800000 */
        /* <DEDUP_REMOVED lines=63> */
[----:B------:R-:W-:Y:S01]  /*59e0*/  LEA R222, R18, R23, 0x3 ;  /* 0x0000001712de7211 */ /* 0x000fe200078e18ff */
[----:B------:R-:W1:Y:S01]  /*59f0*/  SHFL.BFLY PT, R3, R216, 0x1, 0x1f ;  /* 0x0c201f00d8037f89 */ /* 0x000e6200000e0000 */
[----:B------:R-:W-:Y:S02]  /*5a00*/  LEA R242, R19, R2, 0x3 ;  /* 0x0000000213f27211 */ /* 0x000fe400078e18ff */
[----:B------:R-:W-:Y:S01]  /*5a10*/  PRMT R222, RZ, 0x654, R222 ;  /* 0x00000654ffde7816 */ /* 0x000fe200000000de */
[----:B------:R-:W2:Y:S03]  /*5a20*/  SHFL.BFLY PT, R221, R218, 0x1, 0x1f ;  /* 0x0c201f00dadd7f89 */ /* 0x000ea600000e0000 */
[----:B------:R3:W-:Y:S01]  /*5a30*/  SYNCS.ARRIVE.TRANS64.RED.A1T0 RZ, [R222+URZ], RZ ;  /* 0x000000ffdeff79a7 */ /* 0x0007e2000810043f */
[----:B-1----:R-:W-:-:S02]  /*5a40*/  FMNMX R220, R216, R3, !PT ;  /* 0x00000003d8dc7209 */ /* 0x002fc40007800000 */
[----:B--2---:R-:W-:-:S03]  /*5a50*/  FMNMX R221, R218, R221, !PT ;  /* 0x000000dddadd7209 */ /* 0x004fc60007800000 */
[----:B------:R-:W1:Y:S04]  /*5a60*/  SHFL.BFLY PT, R3, R220, 0x2, 0x1f ;  /* 0x0c401f00dc037f89 */ /* 0x000e6800000e0000 */
[----:B------:R-:W2:Y:S01]  /*5a70*/  SHFL.BFLY PT, R0, R221, 0x2, 0x1f ;  /* 0x0c401f00dd007f89 */ /* 0x000ea200000e0000 */
[----:B-1----:R-:W-:-:S04]  /*5a80*/  FMNMX R3, R220, R3, !PT ;  /* 0x00000003dc037209 */ /* 0x002fc80007800000 */
[----:B------:R-:W-:Y:S02]  /*5a90*/  FSETP.NEU.AND P2, PT, R3, -INF , PT ;  /* 0xff8000000300780b */ /* 0x000fe40003f4d000 */
[----:B--2---:R-:W-:Y:S02]  /*5aa0*/  FMNMX R0, R221, R0, !PT ;  /* 0x00000000dd007209 */ /* 0x004fe40007800000 */
[----:B------:R-:W-:Y:S02]  /*5ab0*/  FSEL R224, R3, RZ, P2 ;  /* 0x000000ff03e07208 */ /* 0x000fe40001000000 */
[----:B------:R-:W-:-:S03]  /*5ac0*/  FSETP.NEU.AND P3, PT, R0, -INF , PT ;  /* 0xff8000000000780b */ /* 0x000fc60003f6d000 */
[----:B------:R-:W-:Y:S01]  /*5ad0*/  FADD R216, -R224, R219 ;  /* 0x000000dbe0d87221 */ /* 0x000fe20000000100 */
[----:B------:R-:W-:Y:S02]  /*5ae0*/  SHF.L.U32 R219, R4, 0x1f, RZ ;  /* 0x0000001f04db7819 */ /* 0x000fe400000006ff */
[----:B------:R-:W-:Y:S02]  /*5af0*/  FSEL R240, R0, RZ, P3 ;  /* 0x000000ff00f07208 */ /* 0x000fe40001800000 */
[----:B------:R-:W1:Y:S03]  /*5b00*/  SYNCS.PHASECHK.TRANS64.TRYWAIT P4, [R242+URZ+0x48000], R219 ;  /* 0x048000dbf20075a7 */ /* 0x000e66000808017f */
[----:B------:R-:W-:Y:S01]  /*5b10*/  FADD R218, -R240, R217 ;  /* 0x000000d9f0da7221 */ /* 0x000fe20000000100 */
[----:B------:R-:W-:-:S03]  /*5b20*/  FMUL R217, R216, UR15 ;  /* 0x0000000fd8d97c20 */ /* 0x000fc60008400000 */
[----:B------:R-:W-:Y:S01]  /*5b30*/  FMUL R216, R218, UR15 ;  /* 0x0000000fdad87c20 */ /* 0x000fe20008400000 */
[----:B------:R-:W-:Y:S01]  /*5b40*/  FMUL R218, R240, UR15 ;  /* 0x0000000ff0da7c20 */ /* 0x000fe20008400000 */
[----:B------:R-:W-:-:S03]  /*5b50*/  FSETP.GEU.AND P5, PT, R217, -126, PT ;  /* 0xc2fc0000d900780b */ /* 0x000fc60003fae000 */
[----:B------:R-:W-:Y:S01]  /*5b60*/  FSETP.GEU.AND P6, PT, R216, -126, PT ;  /* 0xc2fc0000d800780b */ /* 0x000fe20003fce000 */
[--C-:B------:R-:W-:Y:S01]  /*5b70*/  FFMA R154, R154, UR15, -R218.reuse ;  /* 0x0000000f9a9a7c23 */ /* 0x100fe200080008da */
[--C-:B------:R-:W-:Y:S01]  /*5b80*/  FFMA R155, R155, UR15, -R218.reuse ;  /* 0x0000000f9b9b7c23 */ /* 0x100fe200080008da */
[----:B------:R-:W-:-:S03]  /*5b90*/  FFMA R221, R158, UR15, -R218 ;  /* 0x0000000f9edd7c23 */ /* 0x000fc600080008da */
[----:B------:R-:W-:Y:S02]  /*5ba0*/  FSETP.GEU.AND P2, PT, R154, -126, PT ;  /* 0xc2fc00009a00780b */ /* 0x000fe40003f4e000 */
[----:B------:R-:W-:Y:S02]  /*5bb0*/  FSETP.GEU.AND P3, PT, R155, -126, PT ;  /* 0xc2fc00009b00780b */ /* 0x000fe40003f6e000 */
[----:B------:R-:W-:-:S03]  /*5bc0*/  @!P5 FMUL R217, R217, 0.5 ;  /* 0x3f000000d9d9d820 */ /* 0x000fc60000400000 */
[----:B------:R-:W-:-:S03]  /*5bd0*/  @!P6 FMUL R216, R216, 0.5 ;  /* 0x3f000000d8d8e820 */ /* 0x000fc60000400000 */
[----:B------:R-:W2:Y:S03]  /*5be0*/  MUFU.EX2 R217, R217 ;  /* 0x000000d900d97308 */ /* 0x000ea60000000800 */
[----:B------:R-:W-:-:S05]  /*5bf0*/  @!P2 FMUL R154, R154, 0.5 ;  /* 0x3f0000009a9aa820 */ /* 0x000fca0000400000 */
[----:B------:R-:W4:Y:S01]  /*5c00*/  MUFU.EX2 R216, R216 ;  /* 0x000000d800d87308 */ /* 0x000f220000000800 */
[----:B-1-3--:R-:W-:Y:S05]  /*5c10*/  @!P4 BRA `(.L_x_31) ;  /* 0x00000058003cc947 */ /* 0x00afea0003800000 */
.L_x_81:
[----:B------:R-:W-:Y:S05]  /*5c20*/  BSYNC B0 ;  /* 0x0000000000007941 */ /* 0x000fea0003800000 */
.L_x_30:
[----:B------:R-:W-:Y:S01]  /*5c30*/  FSETP.GEU.AND P4, PT, R221, -126, PT ;  /* 0xc2fc0000dd00780b */ /* 0x000fe20003f8e000 */
[----:B------:R-:W-:Y:S01]  /*5c40*/  @!P3 FMUL R155, R155, 0.5 ;  /* 0x3f0000009b9bb820 */ /* 0x000fe20000400000 */
[----:B------:R-:W-:Y:S01]  /*5c50*/  FFMA R223, R159, UR15, -R218 ;  /* 0x0000000f9fdf7c23 */ /* 0x000fe200080008da */
[----:B-1----:R1:W3:Y:S01]  /*5c60*/  MUFU.EX2 R219, R154 ;  /* 0x0000009a00db7308 */ /* 0x0022e20000000800 */
[----:B------:R-:W-:Y:S01]  /*5c70*/  FMUL R220, R224, UR15 ;  /* 0x0000000fe0dc7c20 */ /* 0x000fe20008400000 */
[----:B--2---:R-:W-:Y:S01]  /*5c80*/  @!P5 FMUL R217, R217, R217 ;  /* 0x000000d9d9d9d220 */ /* 0x004fe20000400000 */
[----:B----4-:R-:W-:Y:S01]  /*5c90*/  @!P6 FMUL R216, R216, R216 ;  /* 0x000000d8d8d8e220 */ /* 0x010fe20000400000 */
[----:B------:R-:W-:Y:S01]  /*5ca0*/  FSETP.GEU.AND P5, PT, R223, -126, PT ;  /* 0xc2fc0000df00780b */ /* 0x000fe20003fae000 */
[--C-:B------:R-:W-:Y:S01]  /*5cb0*/  FFMA R152, R152, UR15, -R220.reuse ;  /* 0x0000000f98987c23 */ /* 0x100fe200080008dc */
[--C-:B------:R-:W-:Y:S01]  /*5cc0*/  FFMA R153, R153, UR15, -R220.reuse ;  /* 0x0000000f99997c23 */ /* 0x100fe200080008dc */
[----:B------:R-:W-:Y:S01]  /*5cd0*/  LEA R240, R19, UR22, 0xc ;  /* 0x0000001613f07c11 */ /* 0x000fe2000f8e60ff */
[----:B------:R2:W4:Y:S01]  /*5ce0*/  MUFU.EX2 R158, R155 ;  /* 0x0000009b009e7308 */ /* 0x0005220000000800 */
[--C-:B-1----:R-:W-:Y:S01]  /*5cf0*/  FFMA R154, R156, UR15, -R220.reuse ;  /* 0x0000000f9c9a7c23 */ /* 0x102fe200080008dc */
[----:B------:R-:W-:Y:S01]  /*5d00*/  @!P4 FMUL R221, R221, 0.5 ;  /* 0x3f000000ddddc820 */ /* 0x000fe20000400000 */
[----:B------:R-:W-:Y:S01]  /*5d10*/  FSETP.GEU.AND P6, PT, R152, -126, PT ;  /* 0xc2fc00009800780b */ /* 0x000fe20003fce000 */
[----:B------:R-:W-:Y:S05]  /*5d20*/  WARPSYNC.ALL ;  /* 0x0000000000007948 */ /* 0x000fea0003800000 */
[----:B------:R-:W1:Y:S01]  /*5d30*/  MUFU.EX2 R159, R221 ;  /* 0x000000dd009f7308 */ /* 0x000e620000000800 */
[--C-:B--2---:R-:W-:Y:S01]  /*5d40*/  FFMA R155, R157, UR15, -R220.reuse ;  /* 0x0000000f9d9b7c23 */ /* 0x104fe200080008dc */
[----:B---3--:R-:W-:Y:S01]  /*5d50*/  @!P2 FMUL R219, R219, R219 ;  /* 0x000000dbdbdba220 */ /* 0x008fe20000400000 */
[----:B------:R-:W-:Y:S01]  /*5d60*/  FSETP.GEU.AND P2, PT, R153, -126, PT ;  /* 0xc2fc00009900780b */ /* 0x000fe20003f4e000 */
[----:B------:R-:W-:Y:S01]  /*5d70*/  @!P5 FMUL R223, R223, 0.5 ;  /* 0x3f000000dfdfd820 */ /* 0x000fe20000400000 */
[----:B------:R-:W-:Y:S01]  /*5d80*/  MOV R241, 0x40000040 ;  /* 0x4000004000f17802 */ /* 0x000fe20000000f00 */
[-C--:B------:R-:W-:Y:S01]  /*5d90*/  FMUL R24, R24, R217.reuse ;  /* 0x000000d918187220 */ /* 0x080fe20000400000 */
[----:B------:R-:W-:Y:S01]  /*5da0*/  @!P6 FMUL R152, R152, 0.5 ;  /* 0x3f0000009898e820 */ /* 0x000fe20000400000 */
[----:B----4-:R-:W-:Y:S01]  /*5db0*/  @!P3 FMUL R158, R158, R158 ;  /* 0x0000009e9e9eb220 */ /* 0x010fe20000400000 */
[----:B------:R-:W-:Y:S01]  /*5dc0*/  FSETP.GEU.AND P3, PT, R154, -126, PT ;  /* 0xc2fc00009a00780b */ /* 0x000fe20003f6e000 */
[----:B------:R-:W2:Y:S01]  /*5dd0*/  MUFU.EX2 R156, R223 ;  /* 0x000000df009c7308 */ /* 0x000ea20000000800 */
[----:B------:R-:W-:Y:S01]  /*5de0*/  R2UR UR6, R240 ;  /* 0x00000000f00672ca */ /* 0x000fe200000e0000 */
[-C--:B------:R-:W-:Y:S01]  /*5df0*/  FMUL R25, R25, R217.reuse ;  /* 0x000000d919197220 */ /* 0x080fe20000400000 */
[----:B------:R-:W-:Y:S01]  /*5e00*/  R2UR UR7, R241 ;  /* 0x00000000f10772ca */ /* 0x000fe200000e0000 */
[-C--:B------:R-:W-:Y:S01]  /*5e10*/  FMUL R28, R28, R217.reuse ;  /* 0x000000d91c1c7220 */ /* 0x080fe20000400000 */
[----:B------:R-:W-:Y:S01]  /*5e20*/  FMUL R29, R29, R217 ;  /* 0x000000d91d1d7220 */ /* 0x000fe20000400000 */
[----:B------:R-:W-:Y:S01]  /*5e30*/  @!P2 FMUL R153, R153, 0.5 ;  /* 0x3f0000009999a820 */ /* 0x000fe20000400000 */
[----:B-1----:R-:W-:Y:S01]  /*5e40*/  @!P4 FMUL R159, R159, R159 ;  /* 0x0000009f9f9fc220 */ /* 0x002fe20000400000 */
[----:B------:R-:W-:Y:S01]  /*5e50*/  FSETP.GEU.AND P4, PT, R155, -126, PT ;  /* 0xc2fc00009b00780b */ /* 0x000fe20003f8e000 */
[----:B------:R-:W1:Y:S01]  /*5e60*/  MUFU.EX2 R222, R152 ;  /* 0x0000009800de7308 */ /* 0x000e620000000800 */
[-C--:B------:R-:W-:Y:S01]  /*5e70*/  FMUL R32, R32, R217.reuse ;  /* 0x000000d920207220 */ /* 0x080fe20000400000 */
[-C--:B------:R-:W-:Y:S01]  /*5e80*/  FMUL R33, R33, R217.reuse ;  /* 0x000000d921217220 */ /* 0x080fe20000400000 */
[----:B------:R-:W-:Y:S01]  /*5e90*/  @!P3 FMUL R154, R154, 0.5 ;  /* 0x3f0000009a9ab820 */ /* 0x000fe20000400000 */
[-C--:B------:R-:W-:Y:S01]  /*5ea0*/  FMUL R36, R36, R217.reuse ;  /* 0x000000d924247220 */ /* 0x080fe20000400000 */
[-C--:B------:R-:W-:Y:S01]  /*5eb0*/  FMUL R37, R37, R217.reuse ;  /* 0x000000d925257220 */ /* 0x080fe20000400000 */
[-C--:B------:R-:W-:Y:S01]  /*5ec0*/  FMUL R40, R40, R217.reuse ;  /* 0x000000d928287220 */ /* 0x080fe20000400000 */
[-C--:B------:R-:W-:Y:S01]  /*5ed0*/  FMUL R41, R41, R217.reuse ;  /* 0x000000d929297220 */ /* 0x080fe20000400000 */
[----:B------:R-:W3:Y:S01]  /*5ee0*/  MUFU.EX2 R157, R153 ;  /* 0x00000099009d7308 */ /* 0x000ee20000000800 */
[----:B--2---:R-:W-:Y:S01]  /*5ef0*/  @!P5 FMUL R156, R156, R156 ;  /* 0x0000009c9c9cd220 */ /* 0x004fe20000400000 */
[-C--:B------:R-:W-:Y:S01]  /*5f00*/  FMUL R44, R44, R217.reuse ;  /* 0x000000d92c2c7220 */ /* 0x080fe20000400000 */
[-C--:B------:R-:W-:Y:S01]  /*5f10*/  FMUL R45, R45, R217.reuse ;  /* 0x000000d92d2d7220 */ /* 0x080fe20000400000 */
[----:B------:R-:W-:Y:S01]  /*5f20*/  @!P4 FMUL R155, R155, 0.5 ;  /* 0x3f0000009b9bc820 */ /* 0x000fe20000400000 */
[-C--:B------:R-:W-:Y:S01]  /*5f30*/  FMUL R48, R48, R217.reuse ;  /* 0x000000d930307220 */ /* 0x080fe20000400000 */
[-C--:B------:R-:W-:Y:S01]  /*5f40*/  FMUL R49, R49, R217.reuse ;  /* 0x000000d931317220 */ /* 0x080fe20000400000 */
[-C--:B------:R-:W-:Y:S01]  /*5f50*/  FMUL R52, R52, R217.reuse ;  /* 0x000000d934347220 */ /* 0x080fe20000400000 */
[----:B------:R-:W2:Y:S01]  /*5f60*/  MUFU.EX2 R221, R154 ;  /* 0x0000009a00dd7308 */ /* 0x000ea20000000800 */
[----:B-1----:R-:W-:Y:S01]  /*5f70*/  @!P6 FMUL R222, R222, R222 ;  /* 0x000000dededee220 */ /* 0x002fe20000400000 */
[-C--:B------:R-:W-:Y:S01]  /*5f80*/  FMUL R53, R53, R217.reuse ;  /* 0x000000d935357220 */ /* 0x080fe20000400000 */
[-C--:B------:R-:W-:Y:S01]  /*5f90*/  FMUL R56, R56, R217.reuse ;  /* 0x000000d938387220 */ /* 0x080fe20000400000 */
[-C--:B------:R-:W-:Y:S01]  /*5fa0*/  FMUL R57, R57, R217.reuse ;  /* 0x000000d939397220 */ /* 0x080fe20000400000 */
[-C--:B------:R-:W-:Y:S01]  /*5fb0*/  FMUL R60, R60, R217.reuse ;  /* 0x000000d93c3c7220 */ /* 0x080fe20000400000 */
[-C--:B------:R-:W-:Y:S01]  /*5fc0*/  FMUL R61, R61, R217.reuse ;  /* 0x000000d93d3d7220 */ /* 0x080fe20000400000 */
[----:B------:R-:W-:Y:S01]  /*5fd0*/  FMUL R64, R64, R217 ;  /* 0x000000d940407220 */ /* 0x000fe20000400000 */
[----:B------:R-:W1:Y:S01]  /*5fe0*/  MUFU.EX2 R224, R155 ;  /* 0x0000009b00e07308 */ /* 0x000e620000000800 */
[----:B---3--:R-:W-:Y:S01]  /*5ff0*/  @!P2 FMUL R157, R157, R157 ;  /* 0x0000009d9d9da220 */ /* 0x008fe20000400000 */
[-C--:B------:R-:W-:Y:S01]  /*6000*/  FMUL R65, R65, R217.reuse ;  /* 0x000000d941417220 */ /* 0x080fe20000400000 */
[-C--:B------:R-:W-:Y:S01]  /*6010*/  FMUL R68, R68, R217.reuse ;  /* 0x000000d944447220 */ /* 0x080fe20000400000 */
[-C--:B------:R-:W-:Y:S01]  /*6020*/  FMUL R69, R69, R217.reuse ;  /* 0x000000d945457220 */ /* 0x080fe20000400000 */
[-C--:B------:R-:W-:Y:S01]  /*6030*/  FMUL R72, R72, R217.reuse ;  /* 0x000000d948487220 */ /* 0x080fe20000400000 */
[-C--:B------:R-:W-:Y:S01]  /*6040*/  FMUL R73, R73, R217.reuse ;  /* 0x000000d949497220 */ /* 0x080fe20000400000 */
[-C--:B------:R-:W-:Y:S01]  /*6050*/  FMUL R76, R76, R217.reuse ;  /* 0x000000d94c4c7220 */ /* 0x080fe20000400000 */
[----:B------:R-:W-:Y:S01]  /*6060*/  FMUL R77, R77, R217 ;  /* 0x000000d94d4d7220 */ /* 0x000fe20000400000 */
[----:B--2---:R-:W-:Y:S01]  /*6070*/  @!P3 FMUL R221, R221, R221 ;  /* 0x000000ddddddb220 */ /* 0x004fe20000400000 */
[-C--:B------:R-:W-:Y:S01]  /*6080*/  FMUL R80, R80, R217.reuse ;  /* 0x000000d950507220 */ /* 0x080fe20000400000 */
[-C--:B------:R-:W-:Y:S01]  /*6090*/  FMUL R81, R81, R217.reuse ;  /* 0x000000d951517220 */ /* 0x080fe20000400000 */
[-C--:B------:R-:W-:Y:S01]  /*60a0*/  FMUL R84, R84, R217.reuse ;  /* 0x000000d954547220 */ /* 0x080fe20000400000 */
[-C--:B------:R-:W-:Y:S01]  /*60b0*/  FMUL R85, R85, R217.reuse ;  /* 0x000000d955557220 */ /* 0x080fe20000400000 */
[-C--:B------:R-:W-:Y:S01]  /*60c0*/  FMUL R88, R88, R217.reuse ;  /* 0x000000d958587220 */ /* 0x080fe20000400000 */
[-C--:B------:R-:W-:Y:S01]  /*60d0*/  FMUL R89, R89, R217.reuse ;  /* 0x000000d959597220 */ /* 0x080fe20000400000 */
[-C--:B------:R-:W-:Y:S01]  /*60e0*/  FMUL R92, R92, R217.reuse ;  /* 0x000000d95c5c7220 */ /* 0x080fe20000400000 */
[----:B-1----:R-:W-:Y:S01]  /*60f0*/  @!P4 FMUL R224, R224, R224 ;  /* 0x000000e0e0e0c220 */ /* 0x002fe20000400000 */
[-C--:B------:R-:W-:Y:S01]  /*6100*/  FMUL R93, R93, R217.reuse ;  /* 0x000000d95d5d7220 */ /* 0x080fe20000400000 */
        /* <DEDUP_REMOVED lines=27> */
[----:B------:R-:W-:Y:S01]  /*62c0*/  FMUL R149, R149, R217 ;  /* 0x000000d995957220 */ /* 0x000fe20000400000 */
        /* <DEDUP_REMOVED lines=64> */
[----:B------:R-:W-:Y:S01]  /*66d0*/  F2FP.BF16.F32.PACK_AB R153, R158, R219 ;  /* 0x000000db9e99723e */ /* 0x000fe200000010ff */
[--C-:B------:R-:W-:Y:S01]  /*66e0*/  FFMA R160, R160, UR15, -R220.reuse ;  /* 0x0000000fa0a07c23 */ /* 0x100fe200080008dc */
[----:B------:R-:W-:Y:S01]  /*66f0*/  F2FP.BF16.F32.PACK_AB R155, R156, R159 ;  /* 0x0000009f9c9b723e */ /* 0x000fe200000010ff */
[----:B------:R-:W-:Y:S01]  /*6700*/  FFMA R161, R161, UR15, -R220 ;  /* 0x0000000fa1a17c23 */ /* 0x000fe200080008dc */
[----:B------:R-:W-:Y:S01]  /*6710*/  F2FP.BF16.F32.PACK_AB R152, R157, R222 ;  /* 0x000000de9d98723e */ /* 0x000fe200000010ff */
[--C-:B------:R-:W-:Y:S01]  /*6720*/  FFMA R162, R162, UR15, -R218.reuse ;  /* 0x0000000fa2a27c23 */ /* 0x100fe200080008da */
[----:B------:R-:W-:Y:S01]  /*6730*/  F2FP.BF16.F32.PACK_AB R154, R224, R221 ;  /* 0x000000dde09a723e */ /* 0x000fe200000010ff */
[----:B------:R-:W-:Y:S01]  /*6740*/  FFMA R163, R163, UR15, -R218 ;  /* 0x0000000fa3a37c23 */ /* 0x000fe200080008da */
[----:B------:R-:W-:Y:S01]  /*6750*/  FSETP.GEU.AND P3, PT, R160, -126, PT ;  /* 0xc2fc0000a000780b */ /* 0x000fe20003f6e000 */
[----:B------:R-:W-:Y:S01]  /*6760*/  FFMA R164, R164, UR15, -R220 ;  /* 0x0000000fa4a47c23 */ /* 0x000fe200080008dc */
[----:B------:R-:W-:Y:S01]  /*6770*/  WARPGROUP.ARRIVE ;  /* 0x00000000000079c5 */ /* 0x000fe20000000000 */
[----:B------:R-:W-:Y:S01]  /*6780*/  FSETP.GEU.AND P6, PT, R161, -126, PT ;  /* 0xc2fc0000a100780b */ /* 0x000fe20003fce000 */
[----:B------:R-:W-:Y:S01]  /*6790*/  FFMA R223, R167, UR15, -R218 ;  /* 0x0000000fa7df7c23 */ /* 0x000fe200080008da */
[----:B------:R-:W-:Y:S01]  /*67a0*/  FSETP.GEU.AND P5, PT, R162, -126, PT ;  /* 0xc2fc0000a200780b */ /* 0x000fe20003fae000 */
[--C-:B------:R-:W-:Y:S01]  /*67b0*/  FFMA R168, R168, UR15, -R220.reuse ;  /* 0x0000000fa8a87c23 */ /* 0x100fe200080008dc */
[----:B------:R-:W-:Y:S01]  /*67c0*/  FSETP.GEU.AND P2, PT, R163, -126, PT ;  /* 0xc2fc0000a300780b */ /* 0x000fe20003f4e000 */
[----:B------:R-:W-:Y:S01]  /*67d0*/  HGMMA.64x256x16.F32.BF16 R24, R152, gdesc[UR4].tnspB, R24, gsb0 ;  /* 0x43e0000498187df0 */ /* 0x000fe20008001818 */
[----:B------:R-:W-:Y:S01]  /*67e0*/  FSETP.GEU.AND P4, PT, R164, -126, PT ;  /* 0xc2fc0000a400780b */ /* 0x000fe20003f8e000 */
[----:B------:R-:W-:Y:S01]  /*67f0*/  FFMA R169, R169, UR15, -R220 ;  /* 0x0000000fa9a97c23 */ /* 0x000fe200080008dc */
[--C-:B------:R-:W-:Y:S01]  /*6800*/  FFMA R170, R170, UR15, -R218.reuse ;  /* 0x0000000faaaa7c23 */ /* 0x100fe200080008da */
[----:B------:R-:W-:Y:S01]  /*6810*/  FFMA R171, R171, UR15, -R218 ;  /* 0x0000000fabab7c23 */ /* 0x000fe200080008da */
[----:B------:R-:W-:Y:S01]  /*6820*/  @!P3 FMUL R160, R160, 0.5 ;  /* 0x3f000000a0a0b820 */ /* 0x000fe20000400000 */
[--C-:B------:R-:W-:Y:S01]  /*6830*/  FFMA R172, R172, UR15, -R220.reuse ;  /* 0x0000000facac7c23 */ /* 0x100fe200080008dc */
[--C-:B------:R-:W-:Y:S01]  /*6840*/  FFMA R176, R176, UR15, -R220.reuse ;  /* 0x0000000fb0b07c23 */ /* 0x100fe200080008dc */
[----:B------:R-:W-:Y:S01]  /*6850*/  @!P6 FMUL R161, R161, 0.5 ;  /* 0x3f000000a1a1e820 */ /* 0x000fe20000400000 */
[----:B------:R-:W-:Y:S01]  /*6860*/  FFMA R177, R177, UR15, -R220 ;  /* 0x0000000fb1b17c23 */ /* 0x000fe200080008dc */
[----:B------:R-:W-:Y:S01]  /*6870*/  @!P5 FMUL R162, R162, 0.5 ;  /* 0x3f000000a2a2d820 */ /* 0x000fe20000400000 */
[----:B------:R-:W1:Y:S01]  /*6880*/  MUFU.EX2 R160, R160 ;  /* 0x000000a000a07308 */ /* 0x000e620000000800 */
[----:B------:R-:W-:Y:S01]  /*6890*/  @!P2 FMUL R163, R163, 0.5 ;  /* 0x3f000000a3a3a820 */ /* 0x000fe20000400000 */
[--C-:B------:R-:W-:Y:S01]  /*68a0*/  FFMA R178, R178, UR15, -R218.reuse ;  /* 0x0000000fb2b27c23 */ /* 0x100fe200080008da */
[----:B------:R-:W-:Y:S01]  /*68b0*/  @!P4 FMUL R164, R164, 0.5 ;  /* 0x3f000000a4a4c820 */ /* 0x000fe20000400000 */
[----:B------:R-:W-:Y:S01]  /*68c0*/  FFMA R179, R179, UR15, -R218 ;  /* 0x0000000fb3b37c23 */ /* 0x000fe200080008da */
[--C-:B------:R-:W-:Y:S01]  /*68d0*/  FFMA R180, R180, UR15, -R220.reuse ;  /* 0x0000000fb4b47c23 */ /* 0x100fe200080008dc */
[--C-:B------:R-:W-:Y:S01]  /*68e0*/  FFMA R184, R184, UR15, -R220.reuse ;  /* 0x0000000fb8b87c23 */ /* 0x100fe200080008dc */
[----:B------:R-:W-:Y:S01]  /*68f0*/  FFMA R185, R185, UR15, -R220 ;  /* 0x0000000fb9b97c23 */ /* 0x000fe200080008dc */
[----:B------:R-:W2:Y:S01]  /*6900*/  MUFU.EX2 R161, R161 ;  /* 0x000000a100a17308 */ /* 0x000ea20000000800 */
[--C-:B------:R-:W-:Y:S01]  /*6910*/  FFMA R186, R186, UR15, -R218.reuse ;  /* 0x0000000fbaba7c23 */ /* 0x100fe200080008da */
[----:B------:R-:W-:Y:S01]  /*6920*/  FFMA R187, R187, UR15, -R218 ;  /* 0x0000000fbbbb7c23 */ /* 0x000fe200080008da */
[--C-:B------:R-:W-:Y:S01]  /*6930*/  FFMA R188, R188, UR15, -R220.reuse ;  /* 0x0000000fbcbc7c23 */ /* 0x100fe200080008dc */
[--C-:B------:R-:W-:Y:S01]  /*6940*/  FFMA R192, R192, UR15, -R220.reuse ;  /* 0x0000000fc0c07c23 */ /* 0x100fe200080008dc */
[----:B------:R-:W-:Y:S01]  /*6950*/  FFMA R193, R193, UR15, -R220 ;  /* 0x0000000fc1c17c23 */ /* 0x000fe200080008dc */
[--C-:B------:R-:W-:Y:S01]  /*6960*/  FFMA R194, R194, UR15, -R218.reuse ;  /* 0x0000000fc2c27c23 */ /* 0x100fe200080008da */
[--C-:B------:R-:W-:Y:S01]  /*6970*/  FFMA R195, R195, UR15, -R218.reuse ;  /* 0x0000000fc3c37c23 */ /* 0x100fe200080008da */
[----:B------:R-:W3:Y:S01]  /*6980*/  MUFU.EX2 R162, R162 ;  /* 0x000000a200a27308 */ /* 0x000ee20000000800 */
[----:B-1----:R-:W-:Y:S01]  /*6990*/  @!P3 FMUL R160, R160, R160 ;  /* 0x000000a0a0a0b220 */ /* 0x002fe20000400000 */
[----:B------:R-:W-:Y:S01]  /*69a0*/  FFMA R225, R199, UR15, -R218 ;  /* 0x0000000fc7e17c23 */ /* 0x000fe200080008da */
[--C-:B------:R-:W-:Y:S01]  /*69b0*/  FFMA R200, R200, UR15, -R220.reuse ;  /* 0x0000000fc8c87c23 */ /* 0x100fe200080008dc */
[----:B------:R-:W-:Y:S01]  /*69c0*/  FFMA R201, R201, UR15, -R220 ;  /* 0x0000000fc9c97c23 */ /* 0x000fe200080008dc */
[--C-:B------:R-:W-:Y:S01]  /*69d0*/  FFMA R202, R202, UR15, -R218.reuse ;  /* 0x0000000fcaca7c23 */ /* 0x100fe200080008da */
[----:B------:R-:W-:Y:S01]  /*69e0*/  FFMA R203, R203, UR15, -R218 ;  /* 0x0000000fcbcb7c23 */ /* 0x000fe200080008da */
[--C-:B------:R-:W-:Y:S01]  /*69f0*/  FFMA R208, R208, UR15, -R220.reuse ;  /* 0x0000000fd0d07c23 */ /* 0x100fe200080008dc */
[----:B------:R-:W1:Y:S01]  /*6a00*/  MUFU.EX2 R163, R163 ;  /* 0x000000a300a37308 */ /* 0x000e620000000800 */
[----:B--2---:R-:W-:Y:S01]  /*6a10*/  @!P6 FMUL R161, R161, R161 ;  /* 0x000000a1a1a1e220 */ /* 0x004fe20000400000 */
[----:B------:R-:W-:Y:S01]  /*6a20*/  FFMA R209, R209, UR15, -R220 ;  /* 0x0000000fd1d17c23 */ /* 0x000fe200080008dc */
[--C-:B------:R-:W-:Y:S01]  /*6a30*/  FFMA R210, R210, UR15, -R218.reuse ;  /* 0x0000000fd2d27c23 */ /* 0x100fe200080008da */
[----:B------:R-:W-:Y:S01]  /*6a40*/  FFMA R211, R211, UR15, -R218 ;  /* 0x0000000fd3d37c23 */ /* 0x000fe200080008da */
[----:B------:R-:W-:Y:S01]  /*6a50*/  MOV R241, 0x40000040 ;  /* 0x4000004000f17802 */ /* 0x000fe20000000f00 */
[----:B------:R-:W-:Y:S01]  /*6a60*/  FFMA R22, R217, R22, R222 ;  /* 0x00000016d9167223 */ /* 0x000fe200000000de */
[----:B------:R-:W-:Y:S01]  /*6a70*/  FFMA R21, R216, R21, R219 ;  /* 0x00000015d8157223 */ /* 0x000fe200000000db */
[----:B------:R-:W2:Y:S01]  /*6a80*/  MUFU.EX2 R164, R164 ;  /* 0x000000a400a47308 */ /* 0x000ea20000000800 */
[----:B---3--:R-:W-:Y:S01]  /*6a90*/  @!P5 FMUL R162, R162, R162 ;  /* 0x000000a2a2a2d220 */ /* 0x008fe20000400000 */
[----:B------:R-:W-:Y:S01]  /*6aa0*/  FSETP.GEU.AND P5, PT, R223, -126, PT ;  /* 0xc2fc0000df00780b */ /* 0x000fe20003fae000 */
[----:B------:R-:W-:Y:S01]  /*6ab0*/  FADD R22, R22, R157 ;  /* 0x0000009d16167221 */ /* 0x000fe20000000000 */
[----:B------:R-:W-:Y:S01]  /*6ac0*/  FADD R158, R21, R158 ;  /* 0x0000009e159e7221 */ /* 0x000fe20000000000 */
[----:B------:R-:W-:-:S02]  /*6ad0*/  IADD3 R18, R18, 0x1, RZ ;  /* 0x0000000112127810 */ /* 0x000fc40007ffe0ff */
[----:B------:R-:W-:Y:S01]  /*6ae0*/  FADD R221, R22, R221 ;  /* 0x000000dd16dd7221 */ /* 0x000fe20000000000 */
[----:B------:R-:W-:Y:S01]  /*6af0*/  FADD R159, R158, R159 ;  /* 0x0000009f9e9f7221 */ /* 0x000fe20000000000 */
[----:B-1----:R-:W-:Y:S01]  /*6b00*/  @!P2 FMUL R163, R163, R163 ;  /* 0x000000a3a3a3a220 */ /* 0x002fe20000400000 */
[----:B------:R-:W-:Y:S01]  /*6b10*/  FSETP.GEU.AND P2, PT, R171, -126, PT ;  /* 0xc2fc0000ab00780b */ /* 0x000fe20003f4e000 */
[----:B------:R-:W-:Y:S01]  /*6b20*/  FADD R221, R221, R224 ;  /* 0x000000e0dddd7221 */ /* 0x000fe20000000000 */
[----:B------:R-:W-:-:S03]  /*6b30*/  FADD R159, R159, R156 ;  /* 0x0000009c9f9f7221 */ /* 0x000fc60000000000 */
[----:B------:R-:W-:Y:S01]  /*6b40*/  @!P5 FMUL R223, R223, 0.5 ;  /* 0x3f000000dfdfd820 */ /* 0x000fe20000400000 */
[----:B--2---:R-:W-:Y:S01]  /*6b50*/  @!P4 FMUL R164, R164, R164 ;  /* 0x000000a4a4a4c220 */ /* 0x004fe20000400000 */
[----:B------:R-:W-:Y:S02]  /*6b60*/  FSETP.GEU.AND P4, PT, R172, -126, PT ;  /* 0xc2fc0000ac00780b */ /* 0x000fe40003f8e000 */
[----:B------:R1:W2:Y:S04]  /*6b70*/  MUFU.EX2 R167, R223 ;  /* 0x000000df00a77308 */ /* 0x0002a80000000800 */
[----:B------:R-:W-:Y:S01]  /*6b80*/  @!P2 FMUL R171, R171, 0.5 ;  /* 0x3f000000ababa820 */ /* 0x000fe20000400000 */
[----:B-1----:R-:W-:-:S05]  /*6b90*/  FFMA R223, R175, UR15, -R218 ;  /* 0x0000000fafdf7c23 */ /* 0x002fca00080008da */
[----:B------:R-:W1:Y:S01]  /*6ba0*/  MUFU.EX2 R171, R171 ;  /* 0x000000ab00ab7308 */ /* 0x000e620000000800 */
[----:B------:R-:W-:Y:S01]  /*6bb0*/  @!P4 FMUL R172, R172, 0.5 ;  /* 0x3f000000acacc820 */ /* 0x000fe20000400000 */
[----:B--2---:R-:W-:Y:S01]  /*6bc0*/  @!P5 FMUL R167, R167, R167 ;  /* 0x000000a7a7a7d220 */ /* 0x004fe20000400000 */
[----:B------:R-:W-:-:S05]  /*6bd0*/  FSETP.GEU.AND P5, PT, R170, -126, PT ;  /* 0xc2fc0000aa00780b */ /* 0x000fca0003fae000 */
[----:B------:R-:W2:Y:S01]  /*6be0*/  MUFU.EX2 R172, R172 ;  /* 0x000000ac00ac7308 */ /* 0x000ea20000000800 */
[----:B-1----:R-:W-:Y:S01]  /*6bf0*/  @!P2 FMUL R171, R171, R171 ;  /* 0x000000abababa220 */ /* 0x002fe20000400000 */
[----:B------:R-:W-:-:S06]  /*6c00*/  FSETP.GEU.AND P2, PT, R179, -126, PT ;  /* 0xc2fc0000b300780b */ /* 0x000fcc0003f4e000 */
[----:B------:R-:W-:Y:S01]  /*6c10*/  @!P5 FMUL R170, R170, 0.5 ;  /* 0x3f000000aaaad820 */ /* 0x000fe20000400000 */
[----:B--2---:R-:W-:-:S05]  /*6c20*/  @!P4 FMUL R172, R172, R172 ;  /* 0x000000acacacc220 */ /* 0x004fca0000400000 */
[----:B------:R-:W1:Y:S01]  /*6c30*/  MUFU.EX2 R170, R170 ;  /* 0x000000aa00aa7308 */ /* 0x000e620000000800 */
[----:B------:R-:W-:Y:S01]  /*6c40*/  FSETP.GEU.AND P4, PT, R180, -126, PT ;  /* 0xc2fc0000b400780b */ /* 0x000fe20003f8e000 */
[----:B------:R-:W-:-:S06]  /*6c50*/  @!P2 FMUL R179, R179, 0.5 ;  /* 0x3f000000b3b3a820 */ /* 0x000fcc0000400000 */
[----:B------:R-:W2:Y:S06]  /*6c60*/  MUFU.EX2 R179, R179 ;  /* 0x000000b300b37308 */ /* 0x000eac0000000800 */
[----:B------:R-:W-:Y:S01]  /*6c70*/  @!P4 FMUL R180, R180, 0.5 ;  /* 0x3f000000b4b4c820 */ /* 0x000fe20000400000 */
[----:B-1----:R-:W-:Y:S01]  /*6c80*/  @!P5 FMUL R170, R170, R170 ;  /* 0x000000aaaaaad220 */ /* 0x002fe20000400000 */
[----:B------:R-:W-:-:S04]  /*6c90*/  FSETP.GEU.AND P5, PT, R223, -126, PT ;  /* 0xc2fc0000df00780b */ /* 0x000fc80003fae000 */
[----:B------:R-:W1:Y:S01]  /*6ca0*/  MUFU.EX2 R180, R180 ;  /* 0x000000b400b47308 */ /* 0x000e620000000800 */
[----:B--2---:R-:W-:Y:S01]  /*6cb0*/  @!P2 FMUL R179, R179, R179 ;  /* 0x000000b3b3b3a220 */ /* 0x004fe20000400000 */
[----:B------:R-:W-:-:S07]  /*6cc0*/  FSETP.GEU.AND P2, PT, R187, -126, PT ;  /* 0xc2fc0000bb00780b */ /* 0x000fce0003f4e000 */
[----:B------:R-:W-:-:S04]  /*6cd0*/  @!P5 FMUL R223, R223, 0.5 ;  /* 0x3f000000dfdfd820 */ /* 0x000fc80000400000 */
[----:B------:R2:W3:Y:S01]  /*6ce0*/  MUFU.EX2 R175, R223 ;  /* 0x000000df00af7308 */ /* 0x0004e20000000800 */
[----:B-1----:R-:W-:Y:S01]  /*6cf0*/  @!P4 FMUL R180, R180, R180 ;  /* 0x000000b4b4b4c220 */ /* 0x002fe20000400000 */
[----:B------:R-:W-:Y:S01]  /*6d00*/  FSETP.GEU.AND P4, PT, R188, -126, PT ;  /* 0xc2fc0000bc00780b */ /* 0x000fe20003f8e000 */
[----:B------:R-:W-:Y:S01]  /*6d10*/  @!P2 FMUL R187, R187, 0.5 ;  /* 0x3f000000bbbba820 */ /* 0x000fe20000400000 */
[----:B--2---:R-:W-:-:S05]  /*6d20*/  FFMA R223, R183, UR15, -R218 ;  /* 0x0000000fb7df7c23 */ /* 0x004fca00080008da */
[----:B------:R-:W1:Y:S06]  /*6d30*/  MUFU.EX2 R187, R187 ;  /* 0x000000bb00bb7308 */ /* 0x000e6c0000000800 */
[----:B------:R-:W-:Y:S01]  /*6d40*/  @!P4 FMUL R188, R188, 0.5 ;  /* 0x3f000000bcbcc820 */ /* 0x000fe20000400000 */
[----:B---3--:R-:W-:Y:S01]  /*6d50*/  @!P5 FMUL R175, R175, R175 ;  /* 0x000000afafafd220 */ /* 0x008fe20000400000 */
[----:B------:R-:W-:-:S04]  /*6d60*/  FSETP.GEU.AND P5, PT, R178, -126, PT ;  /* 0xc2fc0000b200780b */ /* 0x000fc80003fae000 */
[----:B------:R-:W2:Y:S01]  /*6d70*/  MUFU.EX2 R188, R188 ;  /* 0x000000bc00bc7308 */ /* 0x000ea20000000800 */
[----:B-1----:R-:W-:Y:S01]  /*6d80*/  @!P2 FMUL R187, R187, R187 ;  /* 0x000000bbbbbba220 */ /* 0x002fe20000400000 */
[----:B------:R-:W-:-:S07]  /*6d90*/  FSETP.GEU.AND P2, PT, R195, -126, PT ;  /* 0xc2fc0000c300780b */ /* 0x000fce0003f4e000 */
[----:B------:R-:W-:-:S06]  /*6da0*/  @!P5 FMUL R178, R178, 0.5 ;  /* 0x3f000000b2b2d820 */ /* 0x000fcc0000400000 */
[----:B------:R-:W1:Y:S01]  /*6db0*/  MUFU.EX2 R178, R178 ;  /* 0x000000b200b27308 */ /* 0x000e620000000800 */
[----:B--2---:R-:W-:Y:S01]  /*6dc0*/  @!P4 FMUL R188, R188, R188 ;  /* 0x000000bcbcbcc220 */ /* 0x004fe20000400000 */
[----:B------:R-:W-:-:S06]  /*6dd0*/  @!P2 FMUL R195, R195, 0.5 ;  /* 0x3f000000c3c3a820 */ /* 0x000fcc0000400000 */
[----:B------:R-:W2:Y:S01]  /*6de0*/  MUFU.EX2 R195, R195 ;  /* 0x000000c300c37308 */ /* 0x000ea20000000800 */
[----:B-1----:R-:W-:Y:S01]  /*6df0*/  @!P5 FMUL R178, R178, R178 ;  /* 0x000000b2b2b2d220 */ /* 0x002fe20000400000 */
[----:B------:R-:W-:Y:S01]  /*6e00*/  FSETP.GEU.AND P5, PT, R223, -126, PT ;  /* 0xc2fc0000df00780b */ /* 0x000fe20003fae000 */
[----:B--2---:R-:W-:Y:S01]  /*6e10*/  @!P2 FMUL R195, R195, R195 ;  /* 0x000000c3c3c3a220 */ /* 0x004fe20000400000 */
[----:B------:R-:W-:-:S11]  /*6e20*/  FSETP.GEU.AND P2, PT, R203, -126, PT ;  /* 0xc2fc0000cb00780b */ /* 0x000fd60003f4e000 */
[----:B------:R-:W-:-:S04]  /*6e30*/  @!P5 FMUL R223, R223, 0.5 ;  /* 0x3f000000dfdfd820 */ /* 0x000fc80000400000 */
[----:B------:R1:W2:Y:S01]  /*6e40*/  MUFU.EX2 R183, R223 ;  /* 0x000000df00b77308 */ /* 0x0002a20000000800 */
[----:B------:R-:W-:Y:S01]  /*6e50*/  @!P2 FMUL R203, R203, 0.5 ;  /* 0x3f000000cbcba820 */ /* 0x000fe20000400000 */
[----:B-1----:R-:W-:-:S06]  /*6e60*/  FFMA R223, R191, UR15, -R218 ;  /* 0x0000000fbfdf7c23 */ /* 0x002fcc00080008da */
[----:B------:R-:W1:Y:S01]  /*6e70*/  MUFU.EX2 R203, R203 ;  /* 0x000000cb00cb7308 */ /* 0x000e620000000800 */
[----:B--2---:R-:W-:Y:S01]  /*6e80*/  @!P5 FMUL R183, R183, R183 ;  /* 0x000000b7b7b7d220 */ /* 0x004fe20000400000 */
[----:B------:R-:W-:-:S13]  /*6e90*/  FSETP.GEU.AND P5, PT, R186, -126, PT ;  /* 0xc2fc0000ba00780b */ /* 0x000fda0003fae000 */
[----:B------:R-:W-:Y:S01]  /*6ea0*/  @!P5 FMUL R186, R186, 0.5 ;  /* 0x3f000000babad820 */ /* 0x000fe20000400000 */
[----:B-1----:R-:W-:Y:S01]  /*6eb0*/  @!P2 FMUL R203, R203, R203 ;  /* 0x000000cbcbcba220 */ /* 0x002fe20000400000 */
[----:B------:R-:W-:-:S04]  /*6ec0*/  FSETP.GEU.AND P2, PT, R211, -126, PT ;  /* 0xc2fc0000d300780b */ /* 0x000fc80003f4e000 */
[----:B------:R-:W1:Y:S09]  /*6ed0*/  MUFU.EX2 R186, R186 ;  /* 0x000000ba00ba7308 */ /* 0x000e720000000800 */
[----:B------:R-:W-:-:S06]  /*6ee0*/  @!P2 FMUL R211, R211, 0.5 ;  /* 0x3f000000d3d3a820 */ /* 0x000fcc0000400000 */
[----:B------:R-:W2:Y:S01]  /*6ef0*/  MUFU.EX2 R211, R211 ;  /* 0x000000d300d37308 */ /* 0x000ea20000000800 */
[----:B-1----:R-:W-:Y:S01]  /*6f00*/  @!P5 FMUL R186, R186, R186 ;  /* 0x000000bababad220 */ /* 0x002fe20000400000 */
[----:B------:R-:W-:Y:S01]  /*6f10*/  FSETP.GEU.AND P5, PT, R223, -126, PT ;  /* 0xc2fc0000df00780b */ /* 0x000fe20003fae000 */
[----:B------:R-:W-:Y:S02]  /*6f20*/  WARPGROUP.DEPBAR.LE gsb0, 0x0 ;  /* 0x00008000000079c5 */ /* 0x000fe40000010000 */
[----:B------:R-:W-:Y:S01]  /*6f30*/  FFMA R154, R165, UR15, -R220 ;  /* 0x0000000fa59a7c23 */ /* 0x000fe200080008dc */
[----:B------:R-:W-:Y:S01]  /*6f40*/  FFMA R155, R166, UR15, -R218 ;  /* 0x0000000fa69b7c23 */ /* 0x000fe200080008da */
[----:B------:R-:W-:-:S08]  /*6f50*/  IADD3 R152, R240, 0x80, RZ ;  /* 0x00000080f0987810 */ /* 0x000fd00007ffe0ff */
[----:B------:R-:W-:Y:S01]  /*6f60*/  @!P5 FMUL R223, R223, 0.5 ;  /* 0x3f000000dfdfd820 */ /* 0x000fe20000400000 */
[----:B------:R-:W-:Y:S01]  /*6f70*/  MOV R153, 0x40000040 ;  /* 0x4000004000997802 */ /* 0x000fe20000000f00 */
[----:B--2---:R-:W-:Y:S01]  /*6f80*/  @!P2 FMUL R211, R211, R211 ;  /* 0x000000d3d3d3a220 */ /* 0x004fe20000400000 */
[----:B------:R-:W-:Y:S02]  /*6f90*/  FSETP.GEU.AND P3, PT, R154, -126, PT ;  /* 0xc2fc00009a00780b */ /* 0x000fe40003f6e000 */
[----:B------:R-:W-:Y:S02]  /*6fa0*/  FSETP.GEU.AND P6, PT, R155, -126, PT ;  /* 0xc2fc00009b00780b */ /* 0x000fe40003fce000 */
[----:B------:R-:W-:Y:S02]  /*6fb0*/  R2UR UR6, R152 ;  /* 0x00000000980672ca */ /* 0x000fe400000e0000 */
[----:B------:R-:W-:Y:S02]  /*6fc0*/  R2UR UR7, R153 ;  /* 0x00000000990772ca */ /* 0x000fe400000e0000 */
[----:B------:R-:W-:Y:S01]  /*6fd0*/  F2FP.BF16.F32.PACK_AB R152, R161, R160 ;  /* 0x000000a0a198723e */ /* 0x000fe200000010ff */
[----:B------:R-:W-:Y:S01]  /*6fe0*/  FADD R160, R221, R160 ;  /* 0x000000a0dda07221 */ /* 0x000fe20000000000 */
[----:B------:R-:W-:Y:S01]  /*6ff0*/  F2FP.BF16.F32.PACK_AB R153, R163, R162 ;  /* 0x000000a2a399723e */ /* 0x000fe200000010ff */
[----:B------:R-:W-:Y:S01]  /*7000*/  FADD R162, R159, R162 ;  /* 0x000000a29fa27221 */ /* 0x000fe20000000000 */
[----:B------:R-:W-:Y:S01]  /*7010*/  ISETP.NE.AND P2, PT, R18, 0x4, PT ;  /* 0x000000041200780c */ /* 0x000fe20003f45270 */
[----:B------:R-:W-:Y:S01]  /*7020*/  @!P3 FMUL R154, R154, 0.5 ;  /* 0x3f0000009a9ab820 */ /* 0x000fe20000400000 */
[----:B------:R-:W-:Y:S01]  /*7030*/  FADD R161, R160, R161 ;  /* 0x000000a1a0a17221 */ /* 0x000fe20000000000 */
[----:B------:R-:W-:Y:S01]  /*7040*/  @!P6 FMUL R155, R155, 0.5 ;  /* 0x3f0000009b9be820 */ /* 0x000fe20000400000 */
[----:B------:R-:W-:Y:S01]  /*7050*/  FADD R163, R162, R163 ;  /* 0x000000a3a2a37221 */ /* 0x000fe20000000000 */
[----:B------:R-:W1:Y:S08]  /*7060*/  MUFU.EX2 R165, R154 ;  /* 0x0000009a00a57308 */ /* 0x000e700000000800 */
[----:B------:R-:W2:Y:S01]  /*7070*/  MUFU.EX2 R166, R155 ;  /* 0x0000009b00a67308 */ /* 0x000ea20000000800 */
[----:B-1----:R-:W-:Y:S01]  /*7080*/  @!P3 FMUL R165, R165, R165 ;  /* 0x000000a5a5a5b220 */ /* 0x002fe20000400000 */
[----:B------:R-:W-:-:S04]  /*7090*/  FSETP.GEU.AND P3, PT, R168, -126, PT ;  /* 0xc2fc0000a800780b */ /* 0x000fc80003f6e000 */
[----:B------:R-:W-:Y:S01]  /*70a0*/  F2FP.BF16.F32.PACK_AB R154, R165, R164 ;  /* 0x000000a4a59a723e */ /* 0x000fe200000010ff */
[----:B------:R-:W-:Y:S01]  /*70b0*/  FADD R164, R161, R164 ;  /* 0x000000a4a1a47221 */ /* 0x000fe20000000000 */
[----:B--2---:R-:W-:Y:S01]  /*70c0*/  @!P6 FMUL R166, R166, R166 ;  /* 0x000000a6a6a6e220 */ /* 0x004fe20000400000 */
[----:B------:R-:W-:Y:S02]  /*70d0*/  FSETP.GEU.AND P6, PT, R169, -126, PT ;  /* 0xc2fc0000a900780b */ /* 0x000fe40003fce000 */
[----:B------:R-:W-:Y:S02]  /*70e0*/  FADD R165, R164, R165 ;  /* 0x000000a5a4a57221 */ /* 0x000fe40000000000 */
[----:B------:R-:W-:Y:S02]  /*70f0*/  F2FP.BF16.F32.PACK_AB R155, R167, R166 ;  /* 0x000000a6a79b723e */ /* 0x000fe400000010ff */
[----:B------:R-:W-:Y:S01]  /*7100*/  @!P3 FMUL R168, R168, 0.5 ;  /* 0x3f000000a8a8b820 */ /* 0x000fe20000400000 */
[----:B------:R-:W-:Y:S01]  /*7110*/  FADD R166, R163, R166 ;  /* 0x000000a6a3a67221 */ /* 0x000fe20000000000 */
[----:B------:R-:W-:-:S03]  /*7120*/  WARPGROUP.ARRIVE ;  /* 0x00000000000079c5 */ /* 0x000fc60000000000 */
[----:B------:R-:W-:Y:S01]  /*7130*/  FADD R167, R166, R167 ;  /* 0x000000a7a6a77221 */ /* 0x000fe20000000000 */
[----:B------:R-:W1:Y:S01]  /*7140*/  MUFU.EX2 R168, R168 ;  /* 0x000000a800a87308 */ /* 0x000e620000000800 */
[----:B------:R-:W-:Y:S01]  /*7150*/  @!P6 FMUL R169, R169, 0.5 ;  /* 0x3f000000a9a9e820 */ /* 0x000fe20000400000 */
[----:B------:R-:W-:Y:S06]  /*7160*/  HGMMA.64x256x16.F32.BF16 R24, R152, gdesc[UR4].tnspB, R24, gsb0 ;  /* 0x43e0000498187df0 */ /* 0x000fec0008001818 */
[----:B------:R-:W2:Y:S01]  /*7170*/  MUFU.EX2 R169, R169 ;  /* 0x000000a900a97308 */ /* 0x000ea20000000800 */
[----:B-1----:R-:W-:Y:S01]  /*7180*/  @!P3 FMUL R168, R168, R168 ;  /* 0x000000a8a8a8b220 */ /* 0x002fe20000400000 */
[----:B--2---:R-:W-:Y:S01]  /*7190*/  @!P6 FMUL R169, R169, R169 ;  /* 0x000000a9a9a9e220 */ /* 0x004fe20000400000 */
[----:B------:R-:W-:-:S02]  /*71a0*/  WARPGROUP.DEPBAR.LE gsb0, 0x0 ;  /* 0x00008000000079c5 */ /* 0x000fc40000010000 */
[----:B------:R-:W-:Y:S01]  /*71b0*/  FFMA R154, R173, UR15, -R220 ;  /* 0x0000000fad9a7c23 */ /* 0x000fe200080008dc */
[----:B------:R-:W-:Y:S01]  /*71c0*/  FFMA R155, R174, UR15, -R218 ;  /* 0x0000000fae9b7c23 */ /* 0x000fe200080008da */
[----:B------:R-:W-:Y:S02]  /*71d0*/  IADD3 R152, R240, 0x100, RZ ;  /* 0x00000100f0987810 */ /* 0x000fe40007ffe0ff */
[----:B------:R-:W-:Y:S02]  /*71e0*/  MOV R153, 0x40000040 ;  /* 0x4000004000997802 */ /* 0x000fe40000000f00 */
[----:B------:R-:W-:Y:S02]  /*71f0*/  FSETP.GEU.AND P3, PT, R154, -126, PT ;  /* 0xc2fc00009a00780b */ /* 0x000fe40003f6e000 */
[----:B------:R-:W-:Y:S02]  /*7200*/  FSETP.GEU.AND P6, PT, R155, -126, PT ;  /* 0xc2fc00009b00780b */ /* 0x000fe40003fce000 */
[----:B------:R-:W-:-:S02]  /*7210*/  R2UR UR6, R152 ;  /* 0x00000000980672ca */ /* 0x000fc400000e0000 */
[----:B------:R-:W-:Y:S02]  /*7220*/  R2UR UR7, R153 ;  /* 0x00000000990772ca */ /* 0x000fe400000e0000 */
[----:B------:R-:W-:Y:S01]  /*7230*/  F2FP.BF16.F32.PACK_AB R152, R169, R168 ;  /* 0x000000a8a998723e */ /* 0x000fe200000010ff */
[----:B------:R-:W-:Y:S01]  /*7240*/  FADD R168, R165, R168 ;  /* 0x000000a8a5a87221 */ /* 0x000fe20000000000 */
[----:B------:R-:W-:Y:S01]  /*7250*/  F2FP.BF16.F32.PACK_AB R153, R171, R170 ;  /* 0x000000aaab99723e */ /* 0x000fe200000010ff */
[----:B------:R-:W-:Y:S02]  /*7260*/  FADD R170, R167, R170 ;  /* 0x000000aaa7aa7221 */ /* 0x000fe40000000000 */
        /* <DEDUP_REMOVED lines=64> */
[----:B------:R-:W-:Y:S01]  /*7670*/  IADD3 R152, R240, 0x200, RZ ;  /* 0x00000200f0987810 */ /* 0x000fe20007ffe0ff */
[----:B------:R1:W2:Y:S01]  /*7680*/  MUFU.EX2 R190, R223 ;  /* 0x000000df00be7308 */ /* 0x0002a20000000800 */
[----:B------:R-:W-:Y:S02]  /*7690*/  MOV R153, 0x40000040 ;  /* 0x4000004000997802 */ /* 0x000fe40000000f00 */
[----:B------:R-:W-:Y:S02]  /*76a0*/  FSETP.GEU.AND P3, PT, R154, -126, PT ;  /* 0xc2fc00009a00780b */ /* 0x000fe40003f6e000 */
[----:B------:R-:W-:Y:S02]  /*76b0*/  FSETP.GEU.AND P6, PT, R155, -126, PT ;  /* 0xc2fc00009b00780b */ /* 0x000fe40003fce000 */
[----:B------:R-:W-:-:S02]  /*76c0*/  R2UR UR6, R152 ;  /* 0x00000000980672ca */ /* 0x000fc400000e0000 */
[----:B------:R-:W-:Y:S01]  /*76d0*/  R2UR UR7, R153 ;  /* 0x00000000990772ca */ /* 0x000fe200000e0000 */
[----:B-1----:R-:W-:Y:S01]  /*76e0*/  FFMA R223, R198, UR15, -R218 ;  /* 0x0000000fc6df7c23 */ /* 0x002fe200080008da */
[----:B------:R-:W-:Y:S01]  /*76f0*/  F2FP.BF16.F32.PACK_AB R152, R185, R184 ;  /* 0x000000b8b998723e */ /* 0x000fe200000010ff */
[----:B------:R-:W-:Y:S01]  /*7700*/  FADD R184, R181, R184 ;  /* 0x000000b8b5b87221 */ /* 0x000fe20000000000 */
[----:B------:R-:W-:Y:S01]  /*7710*/  F2FP.BF16.F32.PACK_AB R153, R187, R186 ;  /* 0x000000babb99723e */ /* 0x000fe200000010ff */
[----:B------:R-:W-:Y:S02]  /*7720*/  FADD R186, R183, R186 ;  /* 0x000000bab7ba7221 */ /* 0x000fe40000000000 */
[----:B------:R-:W-:Y:S01]  /*7730*/  @!P3 FMUL R154, R154, 0.5 ;  /* 0x3f0000009a9ab820 */ /* 0x000fe20000400000 */
[----:B--2---:R-:W-:Y:S01]  /*7740*/  @!P5 FMUL R190, R190, R190 ;  /* 0x000000bebebed220 */ /* 0x004fe20000400000 */
[----:B------:R-:W-:Y:S01]  /*7750*/  @!P6 FMUL R155, R155, 0.5 ;  /* 0x3f0000009b9be820 */ /* 0x000fe20000400000 */
[----:B------:R-:W-:Y:S01]  /*7760*/  FSETP.GEU.AND P5, PT, R194, -126, PT ;  /* 0xc2fc0000c200780b */ /* 0x000fe20003fae000 */
[----:B------:R-:W1:Y:S01]  /*7770*/  MUFU.EX2 R191, R154 ;  /* 0x0000009a00bf7308 */ /* 0x000e620000000800 */
[----:B------:R-:W-:Y:S01]  /*7780*/  FADD R185, R184, R185 ;  /* 0x000000b9b8b97221 */ /* 0x000fe20000000000 */
[----:B------:R-:W-:-:S06]  /*7790*/  FADD R186, R186, R187 ;  /* 0x000000bbbaba7221 */ /* 0x000fcc0000000000 */
[----:B------:R-:W2:Y:S04]  /*77a0*/  MUFU.EX2 R189, R155 ;  /* 0x0000009b00bd7308 */ /* 0x000ea80000000800 */
[----:B------:R-:W-:Y:S01]  /*77b0*/  @!P5 FMUL R194, R194, 0.5 ;  /* 0x3f000000c2c2d820 */ /* 0x000fe20000400000 */
[----:B-1----:R-:W-:Y:S01]  /*77c0*/  @!P3 FMUL R191, R191, R191 ;  /* 0x000000bfbfbfb220 */ /* 0x002fe20000400000 */
[----:B------:R-:W-:-:S04]  /*77d0*/  FSETP.GEU.AND P3, PT, R192, -126, PT ;  /* 0xc2fc0000c000780b */ /* 0x000fc80003f6e000 */
[----:B------:R-:W1:Y:S01]  /*77e0*/  MUFU.EX2 R194, R194 ;  /* 0x000000c200c27308 */ /* 0x000e620000000800 */
[----:B------:R-:W-:Y:S01]  /*77f0*/  F2FP.BF16.F32.PACK_AB R154, R191, R188 ;  /* 0x000000bcbf9a723e */ /* 0x000fe200000010ff */
[----:B------:R-:W-:Y:S01]  /*7800*/  FADD R188, R185, R188 ;  /* 0x000000bcb9bc7221 */ /* 0x000fe20000000000 */
[----:B--2---:R-:W-:Y:S01]  /*7810*/  @!P6 FMUL R189, R189, R189 ;  /* 0x000000bdbdbde220 */ /* 0x004fe20000400000 */
[----:B------:R-:W-:Y:S02]  /*7820*/  FSETP.GEU.AND P6, PT, R193, -126, PT ;  /* 0xc2fc0000c100780b */ /* 0x000fe40003fce000 */
[----:B------:R-:W-:Y:S02]  /*7830*/  FADD R191, R188, R191 ;  /* 0x000000bfbcbf7221 */ /* 0x000fe40000000000 */
[----:B------:R-:W-:Y:S01]  /*7840*/  F2FP.BF16.F32.PACK_AB R155, R190, R189 ;  /* 0x000000bdbe9b723e */ /* 0x000fe200000010ff */
[----:B------:R-:W-:Y:S01]  /*7850*/  @!P3 FMUL R192, R192, 0.5 ;  /* 0x3f000000c0c0b820 */ /* 0x000fe20000400000 */
[----:B------:R-:W-:-:S02]  /*7860*/  FADD R189, R186, R189 ;  /* 0x000000bdbabd7221 */ /* 0x000fc40000000000 */
[----:B------:R-:W-:Y:S01]  /*7870*/  WARPGROUP.ARRIVE ;  /* 0x00000000000079c5 */ /* 0x000fe20000000000 */
[----:B-1----:R-:W-:Y:S02]  /*7880*/  @!P5 FMUL R194, R194, R194 ;  /* 0x000000c2c2c2d220 */ /* 0x002fe40000400000 */
[----:B------:R-:W1:Y:S01]  /*7890*/  MUFU.EX2 R192, R192 ;  /* 0x000000c000c07308 */ /* 0x000e620000000800 */
[----:B------:R-:W-:Y:S01]  /*78a0*/  FSETP.GEU.AND P5, PT, R225, -126, PT ;  /* 0xc2fc0000e100780b */ /* 0x000fe20003fae000 */
[----:B------:R-:W-:Y:S01]  /*78b0*/  @!P6 FMUL R193, R193, 0.5 ;  /* 0x3f000000c1c1e820 */ /* 0x000fe20000400000 */
[----:B------:R-:W-:Y:S01]  /*78c0*/  HGMMA.64x256x16.F32.BF16 R24, R152, gdesc[UR4].tnspB, R24, gsb0 ;  /* 0x43e0000498187df0 */ /* 0x000fe20008001818 */
[----:B------:R-:W-:-:S04]  /*78d0*/  FADD R189, R189, R190 ;  /* 0x000000bebdbd7221 */ /* 0x000fc80000000000 */
[----:B------:R-:W2:Y:S06]  /*78e0*/  MUFU.EX2 R193, R193 ;  /* 0x000000c100c17308 */ /* 0x000eac0000000800 */
[----:B------:R-:W-:Y:S01]  /*78f0*/  @!P5 FMUL R225, R225, 0.5 ;  /* 0x3f000000e1e1d820 */ /* 0x000fe20000400000 */
[----:B-1----:R-:W-:-:S03]  /*7900*/  @!P3 FMUL R192, R192, R192 ;  /* 0x000000c0c0c0b220 */ /* 0x002fc60000400000 */
[----:B------:R1:W3:Y:S01]  /*7910*/  MUFU.EX2 R199, R225 ;  /* 0x000000e100c77308 */ /* 0x0002e20000000800 */
[----:B--2---:R-:W-:Y:S01]  /*7920*/  @!P6 FMUL R193, R193, R193 ;  /* 0x000000c1c1c1e220 */ /* 0x004fe20000400000 */
[----:B------:R-:W-:Y:S01]  /*7930*/  FSETP.GEU.AND P6, PT, R223, -126, PT ;  /* 0xc2fc0000df00780b */ /* 0x000fe20003fce000 */
[----:B-1----:R-:W-:Y:S01]  /*7940*/  FFMA R225, R207, UR15, -R218 ;  /* 0x0000000fcfe17c23 */ /* 0x002fe200080008da */
[----:B---3--:R-:W-:Y:S01]  /*7950*/  @!P5 FMUL R199, R199, R199 ;  /* 0x000000c7c7c7d220 */ /* 0x008fe20000400000 */
[----:B------:R-:W-:-:S10]  /*7960*/  FSETP.GEU.AND P5, PT, R202, -126, PT ;  /* 0xc2fc0000ca00780b */ /* 0x000fd40003fae000 */
[----:B------:R-:W-:-:S03]  /*7970*/  @!P6 FMUL R223, R223, 0.5 ;  /* 0x3f000000dfdfe820 */ /* 0x000fc60000400000 */
[----:B------:R-:W-:-:S06]  /*7980*/  @!P5 FMUL R202, R202, 0.5 ;  /* 0x3f000000cacad820 */ /* 0x000fcc0000400000 */
[----:B------:R-:W1:Y:S02]  /*7990*/  MUFU.EX2 R202, R202 ;  /* 0x000000ca00ca7308 */ /* 0x000e640000000800 */
[----:B-1----:R-:W-:Y:S01]  /*79a0*/  @!P5 FMUL R202, R202, R202 ;  /* 0x000000cacacad220 */ /* 0x002fe20000400000 */
[----:B------:R-:W-:-:S13]  /*79b0*/  FSETP.GEU.AND P5, PT, R225, -126, PT ;  /* 0xc2fc0000e100780b */ /* 0x000fda0003fae000 */
[----:B------:R-:W-:Y:S01]  /*79c0*/  @!P5 FMUL R225, R225, 0.5 ;  /* 0x3f000000e1e1d820 */ /* 0x000fe20000400000 */
[----:B------:R-:W-:Y:S02]  /*79d0*/  WARPGROUP.DEPBAR.LE gsb0, 0x0 ;  /* 0x00008000000079c5 */ /* 0x000fe40000010000 */
[--C-:B------:R-:W-:Y:S01]  /*79e0*/  FFMA R154, R196, UR15, -R220.reuse ;  /* 0x0000000fc49a7c23 */ /* 0x100fe200080008dc */
[----:B------:R-:W-:Y:S01]  /*79f0*/  FFMA R155, R197, UR15, -R220 ;  /* 0x0000000fc59b7c23 */ /* 0x000fe200080008dc */
[----:B------:R1:W2:Y:S01]  /*7a00*/  MUFU.EX2 R196, R223 ;  /* 0x000000df00c47308 */ /* 0x0002a20000000800 */
[----:B------:R-:W-:Y:S02]  /*7a10*/  IADD3 R152, R240, 0x280, RZ ;  /* 0x00000280f0987810 */ /* 0x000fe40007ffe0ff */
[----:B------:R-:W-:Y:S02]  /*7a20*/  FSETP.GEU.AND P4, PT, R154, -126, PT ;  /* 0xc2fc00009a00780b */ /* 0x000fe40003f8e000 */
[----:B------:R-:W-:-:S02]  /*7a30*/  FSETP.GEU.AND P3, PT, R155, -126, PT ;  /* 0xc2fc00009b00780b */ /* 0x000fc40003f6e000 */
[----:B------:R-:W-:Y:S02]  /*7a40*/  MOV R153, 0x40000040 ;  /* 0x4000004000997802 */ /* 0x000fe40000000f00 */
[----:B------:R-:W-:Y:S01]  /*7a50*/  R2UR UR6, R152 ;  /* 0x00000000980672ca */ /* 0x000fe200000e0000 */
[----:B-1----:R-:W-:Y:S01]  /*7a60*/  FFMA R223, R206, UR15, -R218 ;  /* 0x0000000fcedf7c23 */ /* 0x002fe200080008da */
[----:B------:R-:W-:Y:S01]  /*7a70*/  R2UR UR7, R153 ;  /* 0x00000000990772ca */ /* 0x000fe200000e0000 */
[----:B------:R-:W1:Y:S01]  /*7a80*/  MUFU.EX2 R206, R225 ;  /* 0x000000e100ce7308 */ /* 0x000e620000000800 */
[----:B------:R-:W-:Y:S01]  /*7a90*/  F2FP.BF16.F32.PACK_AB R152, R193, R192 ;  /* 0x000000c0c198723e */ /* 0x000fe200000010ff */
[----:B------:R-:W-:Y:S01]  /*7aa0*/  FADD R192, R191, R192 ;  /* 0x000000c0bfc07221 */ /* 0x000fe20000000000 */
[----:B------:R-:W-:Y:S01]  /*7ab0*/  F2FP.BF16.F32.PACK_AB R153, R195, R194 ;  /* 0x000000c2c399723e */ /* 0x000fe200000010ff */
[----:B------:R-:W-:Y:S01]  /*7ac0*/  @!P4 FMUL R154, R154, 0.5 ;  /* 0x3f0000009a9ac820 */ /* 0x000fe20000400000 */
[----:B--2---:R-:W-:Y:S01]  /*7ad0*/  @!P6 FMUL R196, R196, R196 ;  /* 0x000000c4c4c4e220 */ /* 0x004fe20000400000 */
[----:B------:R-:W-:Y:S01]  /*7ae0*/  @!P3 FMUL R155, R155, 0.5 ;  /* 0x3f0000009b9bb820 */ /* 0x000fe20000400000 */
[----:B------:R-:W-:Y:S01]  /*7af0*/  FSETP.GEU.AND P6, PT, R201, -126, PT ;  /* 0xc2fc0000c900780b */ /* 0x000fe20003fce000 */
[----:B------:R-:W2:Y:S01]  /*7b00*/  MUFU.EX2 R198, R154 ;  /* 0x0000009a00c67308 */ /* 0x000ea20000000800 */
[----:B------:R-:W-:Y:S01]  /*7b10*/  FADD R194, R189, R194 ;  /* 0x000000c2bdc27221 */ /* 0x000fe20000000000 */
[----:B------:R-:W-:-:S03]  /*7b20*/  FADD R193, R192, R193 ;  /* 0x000000c1c0c17221 */ /* 0x000fc60000000000 */
[----:B------:R-:W-:-:S03]  /*7b30*/  FADD R195, R194, R195 ;  /* 0x000000c3c2c37221 */ /* 0x000fc60000000000 */
[----:B------:R3:W4:Y:S01]  /*7b40*/  MUFU.EX2 R197, R155 ;  /* 0x0000009b00c57308 */ /* 0x0007220000000800 */
[----:B-1----:R-:W-:Y:S01]  /*7b50*/  @!P5 FMUL R206, R206, R206 ;  /* 0x000000cececed220 */ /* 0x002fe20000400000 */
[----:B------:R-:W-:Y:S02]  /*7b60*/  FSETP.GEU.AND P5, PT, R210, -126, PT ;  /* 0xc2fc0000d200780b */ /* 0x000fe40003fae000 */
[----:B------:R-:W-:Y:S01]  /*7b70*/  @!P6 FMUL R201, R201, 0.5 ;  /* 0x3f000000c9c9e820 */ /* 0x000fe20000400000 */
[----:B--2---:R-:W-:Y:S01]  /*7b80*/  @!P4 FMUL R198, R198, R198 ;  /* 0x000000c6c6c6c220 */ /* 0x004fe20000400000 */
[----:B---3--:R-:W-:-:S04]  /*7b90*/  F2FP.BF16.F32.PACK_AB R155, R199, R196 ;  /* 0x000000c4c79b723e */ /* 0x008fc800000010ff */
[----:B------:R-:W1:Y:S01]  /*7ba0*/  MUFU.EX2 R201, R201 ;  /* 0x000000c900c97308 */ /* 0x000e620000000800 */
[----:B------:R-:W-:-:S04]  /*7bb0*/  FADD R196, R195, R196 ;  /* 0x000000c4c3c47221 */ /* 0x000fc80000000000 */
[----:B------:R-:W-:Y:S01]  /*7bc0*/  @!P5 FMUL R210, R210, 0.5 ;  /* 0x3f000000d2d2d820 */ /* 0x000fe20000400000 */
[----:B------:R-:W-:Y:S01]  /*7bd0*/  FADD R199, R196, R199 ;  /* 0x000000c7c4c77221 */ /* 0x000fe20000000000 */
[----:B----4-:R-:W-:Y:S01]  /*7be0*/  @!P3 FMUL R197, R197, R197 ;  /* 0x000000c5c5c5b220 */ /* 0x010fe20000400000 */
[----:B------:R-:W-:-:S03]  /*7bf0*/  FSETP.GEU.AND P3, PT, R200, -126, PT ;  /* 0xc2fc0000c800780b */ /* 0x000fc60003f6e000 */
[----:B------:R-:W2:Y:S01]  /*7c00*/  MUFU.EX2 R210, R210 ;  /* 0x000000d200d27308 */ /* 0x000ea20000000800 */
[----:B------:R-:W-:Y:S01]  /*7c10*/  F2FP.BF16.F32.PACK_AB R154, R197, R198 ;  /* 0x000000c6c59a723e */ /* 0x000fe200000010ff */
[----:B------:R-:W-:-:S03]  /*7c20*/  FADD R198, R193, R198 ;  /* 0x000000c6c1c67221 */ /* 0x000fc60000000000 */
[----:B------:R-:W-:Y:S01]  /*7c30*/  WARPGROUP.ARRIVE ;  /* 0x00000000000079c5 */ /* 0x000fe20000000000 */
[----:B------:R-:W-:Y:S01]  /*7c40*/  FADD R197, R198, R197 ;  /* 0x000000c5c6c57221 */ /* 0x000fe20000000000 */
[----:B-1----:R-:W-:Y:S01]  /*7c50*/  @!P6 FMUL R201, R201, R201 ;  /* 0x000000c9c9c9e220 */ /* 0x002fe20000400000 */
[----:B------:R-:W-:Y:S02]  /*7c60*/  FSETP.GEU.AND P6, PT, R223, -126, PT ;  /* 0xc2fc0000df00780b */ /* 0x000fe40003fce000 */
[----:B------:R-:W-:Y:S01]  /*7c70*/  @!P3 FMUL R200, R200, 0.5 ;  /* 0x3f000000c8c8b820 */ /* 0x000fe20000400000 */
[----:B------:R-:W-:Y:S05]  /*7c80*/  HGMMA.64x256x16.F32.BF16 R24, R152, gdesc[UR4].tnspB, R24, gsb0 ;  /* 0x43e0000498187df0 */ /* 0x000fea0008001818 */
[----:B------:R-:W1:Y:S01]  /*7c90*/  MUFU.EX2 R200, R200 ;  /* 0x000000c800c87308 */ /* 0x000e620000000800 */
[----:B--2---:R-:W-:-:S04]  /*7ca0*/  @!P5 FMUL R210, R210, R210 ;  /* 0x000000d2d2d2d220 */ /* 0x004fc80000400000 */
[----:B------:R-:W-:Y:S01]  /*7cb0*/  @!P6 FMUL R223, R223, 0.5 ;  /* 0x3f000000dfdfe820 */ /* 0x000fe20000400000 */
[----:B-1----:R-:W-:Y:S01]  /*7cc0*/  @!P3 FMUL R200, R200, R200 ;  /* 0x000000c8c8c8b220 */ /* 0x002fe20000400000 */
[----:B------:R-:W-:Y:S02]  /*7cd0*/  WARPGROUP.DEPBAR.LE gsb0, 0x0 ;  /* 0x00008000000079c5 */ /* 0x000fe40000010000 */
[--C-:B------:R-:W-:Y:S01]  /*7ce0*/  FFMA R154, R204, UR15, -R220.reuse ;  /* 0x0000000fcc9a7c23 */ /* 0x100fe200080008dc */
[----:B------:R-:W-:Y:S01]  /*7cf0*/  FFMA R155, R205, UR15, -R220 ;  /* 0x0000000fcd9b7c23 */ /* 0x000fe200080008dc */
[----:B------:R-:W-:Y:S01]  /*7d00*/  IADD3 R152, R240, 0x300, RZ ;  /* 0x00000300f0987810 */ /* 0x000fe20007ffe0ff */
[----:B------:R-:W1:Y:S01]  /*7d10*/  MUFU.EX2 R205, R223 ;  /* 0x000000df00cd7308 */ /* 0x000e620000000800 */
[----:B------:R-:W-:Y:S02]  /*7d20*/  MOV R153, 0x40000040 ;  /* 0x4000004000997802 */ /* 0x000fe40000000f00 */
[----:B------:R-:W-:-:S02]  /*7d30*/  FSETP.GEU.AND P4, PT, R154, -126, PT ;  /* 0xc2fc00009a00780b */ /* 0x000fc40003f8e000 */
[----:B------:R-:W-:Y:S02]  /*7d40*/  FSETP.GEU.AND P3, PT, R155, -126, PT ;  /* 0xc2fc00009b00780b */ /* 0x000fe40003f6e000 */
[----:B------:R-:W-:Y:S02]  /*7d50*/  R2UR UR6, R152 ;  /* 0x00000000980672ca */ /* 0x000fe400000e0000 */
[----:B------:R-:W-:Y:S02]  /*7d60*/  R2UR UR7, R153 ;  /* 0x00000000990772ca */ /* 0x000fe400000e0000 */
[----:B------:R-:W-:Y:S01]  /*7d70*/  F2FP.BF16.F32.PACK_AB R152, R201, R200 ;  /* 0x000000c8c998723e */ /* 0x000fe200000010ff */
[----:B------:R-:W-:Y:S01]  /*7d80*/  FADD R200, R197, R200 ;  /* 0x000000c8c5c87221 */ /* 0x000fe20000000000 */
[----:B------:R-:W-:Y:S01]  /*7d90*/  F2FP.BF16.F32.PACK_AB R153, R203, R202 ;  /* 0x000000cacb99723e */ /* 0x000fe200000010ff */
[----:B------:R-:W-:Y:S01]  /*7da0*/  FADD R202, R199, R202 ;  /* 0x000000cac7ca7221 */ /* 0x000fe20000000000 */
[----:B------:R-:W-:Y:S01]  /*7db0*/  IADD3 R240, R240, 0x380, RZ ;  /* 0x00000380f0f07810 */ /* 0x000fe20007ffe0ff */
[----:B------:R-:W-:Y:S01]  /*7dc0*/  @!P4 FMUL R154, R154, 0.5 ;  /* 0x3f0000009a9ac820 */ /* 0x000fe20000400000 */
[----:B-1----:R-:W-:Y:S01]  /*7dd0*/  @!P6 FMUL R205, R205, R205 ;  /* 0x000000cdcdcde220 */ /* 0x002fe20000400000 */
[----:B------:R-:W-:Y:S01]  /*7de0*/  @!P3 FMUL R155, R155, 0.5 ;  /* 0x3f0000009b9bb820 */ /* 0x000fe20000400000 */
[----:B------:R-:W-:Y:S01]  /*7df0*/  FSETP.GEU.AND P6, PT, R209, -126, PT ;  /* 0xc2fc0000d100780b */ /* 0x000fe20003fce000 */
[----:B------:R-:W1:Y:S01]  /*7e00*/  MUFU.EX2 R207, R154 ;  /* 0x0000009a00cf7308 */ /* 0x000e620000000800 */
[----:B------:R-:W-:Y:S01]  /*7e10*/  FADD R200, R200, R201 ;  /* 0x000000c9c8c87221 */ /* 0x000fe20000000000 */
[----:B------:R-:W-:-:S06]  /*7e20*/  FADD R202, R202, R203 ;  /* 0x000000cbcaca7221 */ /* 0x000fcc0000000000 */
[----:B------:R2:W3:Y:S04]  /*7e30*/  MUFU.EX2 R204, R155 ;  /* 0x0000009b00cc7308 */ /* 0x0004e80000000800 */
[----:B------:R-:W-:Y:S01]  /*7e40*/  @!P6 FMUL R209, R209, 0.5 ;  /* 0x3f000000d1d1e820 */ /* 0x000fe20000400000 */
[----:B-1----:R-:W-:Y:S01]  /*7e50*/  @!P4 FMUL R207, R207, R207 ;  /* 0x000000cfcfcfc220 */ /* 0x002fe20000400000 */
[----:B--2---:R-:W-:-:S04]  /*7e60*/  F2FP.BF16.F32.PACK_AB R155, R206, R205 ;  /* 0x000000cdce9b723e */ /* 0x004fc800000010ff */
[----:B------:R-:W1:Y:S01]  /*7e70*/  MUFU.EX2 R209, R209 ;  /* 0x000000d100d17308 */ /* 0x000e620000000800 */
[----:B------:R-:W-:-:S04]  /*7e80*/  FADD R205, R202, R205 ;  /* 0x000000cdcacd7221 */ /* 0x000fc80000000000 */
[----:B------:R-:W-:Y:S01]  /*7e90*/  FADD R205, R205, R206 ;  /* 0x000000cecdcd7221 */ /* 0x000fe20000000000 */
[----:B---3--:R-:W-:Y:S01]  /*7ea0*/  @!P3 FMUL R204, R204, R204 ;  /* 0x000000ccccccb220 */ /* 0x008fe20000400000 */
[----:B------:R-:W-:-:S04]  /*7eb0*/  FSETP.GEU.AND P3, PT, R208, -126, PT ;  /* 0xc2fc0000d000780b */ /* 0x000fc80003f6e000 */
[----:B------:R-:W-:Y:S01]  /*7ec0*/  F2FP.BF16.F32.PACK_AB R154, R204, R207 ;  /* 0x000000cfcc9a723e */ /* 0x000fe200000010ff */
[----:B------:R-:W-:-:S03]  /*7ed0*/  FADD R207, R200, R207 ;  /* 0x000000cfc8cf7221 */ /* 0x000fc60000000000 */
[----:B------:R-:W-:Y:S01]  /*7ee0*/  WARPGROUP.ARRIVE ;  /* 0x00000000000079c5 */ /* 0x000fe20000000000 */
[----:B------:R-:W-:Y:S01]  /*7ef0*/  FADD R207, R207, R204 ;  /* 0x000000cccfcf7221 */ /* 0x000fe20000000000 */
[----:B-1----:R-:W-:-:S03]  /*7f00*/  @!P6 FMUL R209, R209, R209 ;  /* 0x000000d1d1d1e220 */ /* 0x002fc60000400000 */
[----:B------:R-:W-:Y:S01]  /*7f10*/  @!P3 FMUL R208, R208, 0.5 ;  /* 0x3f000000d0d0b820 */ /* 0x000fe20000400000 */
[----:B------:R-:W-:Y:S01]  /*7f20*/  HGMMA.64x256x16.F32.BF16 R24, R152, gdesc[UR4].tnspB, R24, gsb0 ;  /* 0x43e0000498187df0 */ /* 0x000fe20008001818 */
[----:B------:R-:W-:Y:S02]  /*7f30*/  R2UR UR6, R240 ;  /* 0x00000000f00672ca */ /* 0x000fe400000e0000 */
[----:B------:R-:W-:Y:S02]  /*7f40*/  R2UR UR7, R241 ;  /* 0x00000000f10772ca */ /* 0x000fe400000e0000 */
[----:B------:R-:W1:Y:S02]  /*7f50*/  MUFU.EX2 R208, R208 ;  /* 0x000000d000d07308 */ /* 0x000e640000000800 */
[----:B-1----:R-:W-:Y:S01]  /*7f60*/  @!P3 FMUL R208, R208, R208 ;  /* 0x000000d0d0d0b220 */ /* 0x002fe20000400000 */
[----:B------:R-:W-:Y:S02]  /*7f70*/  WARPGROUP.DEPBAR.LE gsb0, 0x0 ;  /* 0x00008000000079c5 */ /* 0x000fe40000010000 */
[----:B------:R-:W-:Y:S01]  /*7f80*/  FFMA R152, R212, UR15, -R220 ;  /* 0x0000000fd4987c23 */ /* 0x000fe200080008dc */
[----:B------:R-:W-:Y:S01]  /*7f90*/  FFMA R153, R214, UR15, -R218 ;  /* 0x0000000fd6997c23 */ /* 0x000fe200080008da */
[----:B------:R-:W-:Y:S01]  /*7fa0*/  FFMA R220, R213, UR15, -R220 ;  /* 0x0000000fd5dc7c23 */ /* 0x000fe200080008dc */
[----:B------:R-:W-:-:S02]  /*7fb0*/  FFMA R218, R215, UR15, -R218 ;  /* 0x0000000fd7da7c23 */ /* 0x000fc400080008da */
[----:B------:R-:W-:Y:S02]  /*7fc0*/  FSETP.GEU.AND P4, PT, R152, -126, PT ;  /* 0xc2fc00009800780b */ /* 0x000fe40003f8e000 */
[----:B------:R-:W-:Y:S02]  /*7fd0*/  FSETP.GEU.AND P3, PT, R220, -126, PT ;  /* 0xc2fc0000dc00780b */ /* 0x000fe40003f6e000 */
[----:B------:R-:W-:Y:S02]  /*7fe0*/  FSETP.GEU.AND P6, PT, R153, -126, PT ;  /* 0xc2fc00009900780b */ /* 0x000fe40003fce000 */
[----:B------:R-:W-:-:S07]  /*7ff0*/  FSETP.GEU.AND P5, PT, R218, -126, PT ;  /* 0xc2fc0000da00780b */ /* 0x000fce0003fae000 */
[----:B------:R-:W-:Y:S02]  /*8000*/  @!P4 FMUL R152, R152, 0.5 ;  /* 0x3f0000009898c820 */ /* 0x000fe40000400000 */
[----:B------:R-:W-:Y:S02]  /*8010*/  @!P3 FMUL R220, R220, 0.5 ;  /* 0x3f000000dcdcb820 */ /* 0x000fe40000400000 */
[----:B------:R-:W-:Y:S01]  /*8020*/  @!P6 FMUL R153, R153, 0.5 ;  /* 0x3f0000009999e820 */ /* 0x000fe20000400000 */
[----:B------:R1:W2:Y:S01]  /*8030*/  MUFU.EX2 R214, R152 ;  /* 0x0000009800d67308 */ /* 0x0002a20000000800 */
[----:B------:R-:W-:-:S07]  /*8040*/  @!P5 FMUL R218, R218, 0.5 ;  /* 0x3f000000dadad820 */ /* 0x000fce0000400000 */
[----:B------:R-:W3:Y:S01]  /*8050*/  MUFU.EX2 R213, R220 ;  /* 0x000000dc00d57308 */ /* 0x000ee20000000800 */
[----:B-1----:R-:W-:Y:S01]  /*8060*/  F2FP.BF16.F32.PACK_AB R152, R209, R208 ;  /* 0x000000d0d198723e */ /* 0x002fe200000010ff */
[----:B------:R-:W-:-:S04]  /*8070*/  FADD R208, R207, R208 ;  /* 0x000000d0cfd07221 */ /* 0x000fc80000000000 */
[----:B------:R-:W-:Y:S02]  /*8080*/  FADD R209, R208, R209 ;  /* 0x000000d1d0d17221 */ /* 0x000fe40000000000 */
[----:B------:R1:W4:Y:S01]  /*8090*/  MUFU.EX2 R215, R153 ;  /* 0x0000009900d77308 */ /* 0x0003220000000800 */
[----:B--2---:R-:W-:-:S04]  /*80a0*/  @!P4 FMUL R214, R214, R214 ;  /* 0x000000d6d6d6c220 */ /* 0x004fc80000400000 */
[----:B------:R-:W-:-:S03]  /*80b0*/  FADD R22, R209, R214 ;  /* 0x000000d6d1167221 */ /* 0x000fc60000000000 */
[----:B------:R-:W2:Y:S01]  /*80c0*/  MUFU.EX2 R212, R218 ;  /* 0x000000da00d47308 */ /* 0x000ea20000000800 */
[----:B---3--:R-:W-:Y:S01]  /*80d0*/  @!P3 FMUL R213, R213, R213 ;  /* 0x000000d5d5d5b220 */ /* 0x008fe20000400000 */
[----:B-1----:R-:W-:Y:S01]  /*80e0*/  F2FP.BF16.F32.PACK_AB R153, R211, R210 ;  /* 0x000000d2d399723e */ /* 0x002fe200000010ff */
[----:B------:R-:W-:Y:S02]  /*80f0*/  FADD R210, R205, R210 ;  /* 0x000000d2cdd27221 */ /* 0x000fe40000000000 */
[----:B------:R-:W-:Y:S01]  /*8100*/  FADD R22, R22, R213 ;  /* 0x000000d516167221 */ /* 0x000fe20000000000 */
[----:B------:R-:W-:Y:S01]  /*8110*/  F2FP.BF16.F32.PACK_AB R154, R213, R214 ;  /* 0x000000d6d59a723e */ /* 0x000fe200000010ff */
[----:B------:R-:W-:Y:S01]  /*8120*/  FADD R210, R210, R211 ;  /* 0x000000d3d2d27221 */ /* 0x000fe20000000000 */
[----:B----4-:R-:W-:-:S04]  /*8130*/  @!P6 FMUL R215, R215, R215 ;  /* 0x000000d7d7d7e220 */ /* 0x010fc80000400000 */
[----:B------:R-:W-:Y:S01]  /*8140*/  FADD R21, R210, R215 ;  /* 0x000000d7d2157221 */ /* 0x000fe20000000000 */
[----:B--2---:R-:W-:-:S04]  /*8150*/  @!P5 FMUL R212, R212, R212 ;  /* 0x000000d4d4d4d220 */ /* 0x004fc80000400000 */
[----:B------:R-:W-:Y:S01]  /*8160*/  FADD R21, R21, R212 ;  /* 0x000000d415157221 */ /* 0x000fe20000000000 */
[----:B------:R-:W-:-:S04]  /*8170*/  F2FP.BF16.F32.PACK_AB R155, R212, R215 ;  /* 0x000000d7d49b723e */ /* 0x000fc800000010ff */
[----:B------:R-:W-:-:S06]  /*8180*/  WARPGROUP.ARRIVE ;  /* 0x00000000000079c5 */ /* 0x000fcc0000000000 */
[----:B------:R-:W-:Y:S03]  /*8190*/  HGMMA.64x256x16.F32.BF16 R24, R152, gdesc[UR4].tnspB, R24, gsb0 ;  /* 0x43e0000498187df0 */ /* 0x000fe60008001818 */
[----:B------:R-:W-:Y:S02]  /*81a0*/  WARPGROUP.DEPBAR.LE gsb0, 0x0 ;  /* 0x00008000000079c5 */ /* 0x000fe40000010000 */
[----:B------:R-:W-:-:S04]  /*81b0*/  SEL R152, R18, RZ, P2 ;  /* 0x000000ff12987207 */ /* 0x000fc80001000000 */
[----:B------:R-:W-:-:S04]  /*81c0*/  LEA R18, R152, R23, 0x3 ;  /* 0x0000001798127211 */ /* 0x000fc800078e18ff */
[----:B------:R-:W-:-:S04]  /*81d0*/  PRMT R18, RZ, 0x654, R18 ;  /* 0x00000654ff127816 */ /* 0x000fc80000000012 */
[----:B------:R1:W-:Y:S01]  /*81e0*/  SYNCS.ARRIVE.TRANS64.RED.A1T0 RZ, [R18+URZ], RZ ;  /* 0x000000ff12ff79a7 */ /* 0x0003e2000810043f */
[----:B------:R-:W-:Y:S05]  /*81f0*/  @P1 BRA `(.L_x_32) ;  /* 0x0000000000e41947 */ /* 0x000fea0003800000 */
[----:B------:R-:W-:Y:S01]  /*8200*/  ISETP.LT.OR P1, PT, R7, 0x1, !P0 ;  /* 0x000000010700780c */ /* 0x000fe20004721670 */
[----:B------:R-:W-:-:S12]  /*8210*/  BSSY B0, `(.L_x_33) ;  /* 0x0000036000007945 */ /* 0x000fd80003800000 */
[----:B------:R-:W-:Y:S05]  /*8220*/  @P1 BRA `(.L_x_34) ;  /* 0x0000000000d01947 */ /* 0x000fea0003800000 */
[----:B-1----:R-:W-:Y:S02]  /*8230*/  LEA R18, R5, R2, 0x3 ;  /* 0x0000000205127211 */ /* 0x002fe400078e18ff */
[----:B------:R-:W-:Y:S02]  /*8240*/  SHF.L.U32 R153, R6, 0x1f, RZ ;  /* 0x0000001f06997819 */ /* 0x000fe400000006ff */
[----:B------:R-:W-:Y:S02]  /*8250*/  ISETP.NE.AND P2, PT, R17, RZ, PT ;  /* 0x000000ff1100720c */ /* 0x000fe40003f45270 */
[----:B------:R-:W1:Y:S02]  /*8260*/  SYNCS.PHASECHK.TRANS64.TRYWAIT P1, [R18+URZ+0x48020], R153 ;  /* 0x04802099120075a7 */ /* 0x000e64000802017f */
[----:B-1----:R-:W-:Y:S09]  /*8270*/  @!P1 BRA `(.L_x_35) ;  /* 0x0000003000b89947 */ /* 0x002ff20003800000 */
.L_x_82:
[----:B------:R-:W-:Y:S05]  /*8280*/  @P2 BRA `(.L_x_36) ;  /* 0x0000000000142947 */ /* 0x000fea0003800000 */
[----:B------:R-:W-:Y:S02]  /*8290*/  LOP3.LUT P1, RZ, R16, 0x1f, RZ, 0xc0, !PT ;  /* 0x0000001f10ff7812 */ /* 0x000fe4000782c0ff */
[----:B-1----:R-:W-:-:S04]  /*82a0*/  MOV R153, 0x10000 ;  /* 0x0001000000997802 */ /* 0x002fc80000000f00 */
[----:B------:R2:W-:Y:S07]  /*82b0*/  SYNCS.ARRIVE.TRANS64 RZ, [R18+URZ+0x48000], R153 ;  /* 0x0480009912ff79a7 */ /* 0x0005ee000800003f */
[----:B------:R-:W-:Y:S05]  /*82c0*/  @!P1 BRA `(.L_x_36) ;  /* 0x0000000000049947 */ /* 0x000fea0003800000 */
[----:B------:R-:W-:Y:S01]  /*82d0*/  BPT.TRAP 0x1 ;  /* 0x000000040000795c */ /* 0x000fe20000300000 */
.L_x_36:
        /* <DEDUP_REMOVED lines=17> */
[----:B------:R-:W-:Y:S01]  /*83f0*/  UIADD3 UR33, UR33, 0x48000, URZ ;  /* 0x0004800021217890 */ /* 0x000fe2000fffe03f */
[----:B------:R-:W-:Y:S01]  /*8400*/  IADD3 R8, R8, 0x1, RZ ;  /* 0x0000000108087810 */ /* 0x000fe20007ffe0ff */
[----:B------:R-:W-:Y:S01]  /*8410*/  UIADD3 UR32, UR8, 0x8000, URZ ;  /* 0x0000800008207890 */ /* 0x000fe2000fffe03f */
[----:B------:R-:W-:Y:S01]  /*8420*/  ISETP.NE.AND P1, PT, R5, 0x4, PT ;  /* 0x000000040500780c */ /* 0x000fe20003f25270 */
[----:B------:R-:W-:-:S02]  /*8430*/  UIADD3 UR24, UR8, 0xc000, URZ ;  /* 0x0000c00008187890 */ /* 0x000fc4000fffe03f */
        /* <DEDUP_REMOVED lines=18> */
[----:B--2---:R-:W-:-:S03]  /*8560*/  NOP ;  /* 0x0000000000007918 */ /* 0x004fc60000000000 */
.L_x_34:
[----:B------:R-:W-:Y:S05]  /*8570*/  BSYNC B0 ;  /* 0x0000000000007941 */ /* 0x000fea0003800000 */
.L_x_33:
[----:B------:R-:W-:-:S07]  /*8580*/  IADD3 R7, R7, -0x1, RZ ;  /* 0xffffffff07077810 */ /* 0x000fce0007ffe0ff */
.L_x_32:
[----:B------:R-:W-:Y:S02]  /*8590*/  ISETP.GT.AND P3, PT, R20, 0x2, PT ;  /* 0x000000021400780c */ /* 0x000fe40003f64270 */
[----:B------:R-:W-:Y:S02]  /*85a0*/  IADD3 R19, R19, 0x1, RZ ;  /* 0x0000000113137810 */ /* 0x000fe40007ffe0ff */
[----:B-1----:R-:W-:Y:S02]  /*85b0*/  IADD3 R18, R152, 0x1, RZ ;  /* 0x0000000198127810 */ /* 0x002fe40007ffe0ff */
[----:B------:R-:W-:Y:S02]  /*85c0*/  ISETP.NE.AND P1, PT, R19, 0x4, PT ;  /* 0x000000041300780c */ /* 0x000fe40003f25270 */
[----:B------:R-:W-:Y:S02]  /*85d0*/  ISETP.NE.AND P2, PT, R18, 0x4, PT ;  /* 0x000000041200780c */ /* 0x000fe40003f45270 */
[----:B------:R-:W-:-:S02]  /*85e0*/  SEL R153, RZ, 0x1, P1 ;  /* 0x00000001ff997807 */ /* 0x000fc40000800000 */
[----:B------:R-:W-:Y:S02]  /*85f0*/  IADD3 R20, R20, -0x1, RZ ;  /* 0xffffffff14147810 */ /* 0x000fe40007ffe0ff */
[----:B------:R-:W-:Y:S02]  /*8600*/  LOP3.LUT R4, R4, R153, RZ, 0x3c, !PT ;  /* 0x0000009904047212 */ /* 0x000fe400078e3cff */
[----:B------:R-:W-:Y:S02]  /*8610*/  MOV R219, R3 ;  /* 0x0000000300db7202 */ /* 0x000fe40000000f00 */
[----:B------:R-:W-:Y:S02]  /*8620*/  MOV R217, R0 ;  /* 0x0000000000d97202 */ /* 0x000fe40000000f00 */
[----:B------:R-:W-:Y:S02]  /*8630*/  SEL R19, R19, RZ, P1 ;  /* 0x000000ff13137207 */ /* 0x000fe40000800000 */
[----:B------:R-:W-:Y:S01]  /*8640*/  SEL R18, R18, RZ, P2 ;  /* 0x000000ff12127207 */ /* 0x000fe20001000000 */
[----:B------:R-:W-:Y:S06]  /*8650*/  @P3 BRA `(.L_x_37) ;  /* 0xffffffc000b43947 */ /* 0x000fec000383ffff */
.L_x_24:
[----:B------:R-:W-:Y:S05]  /*8660*/  WARPSYNC.ALL ;  /* 0x0000000000007948 */ /* 0x000fea0003800000 */
[----:B------:R-:W2:Y:S01]  /*8670*/  SHFL.BFLY PT, R5, R22, 0x1, 0x1f ;  /* 0x0c201f0016057f89 */ /* 0x000ea200000e0000 */
[----:B------:R-:W-:Y:S01]  /*8680*/  BSSY B0, `(.L_x_38) ;  /* 0x0000024000007945 */ /* 0x000fe20003800000 */
[----:B------:R-:W-:Y:S02]  /*8690*/  MOV R9, 0x3f800000 ;  /* 0x3f80000000097802 */ /* 0x000fe40000000f00 */
[----:B------:R-:W3:Y:S01]  /*86a0*/  SHFL.BFLY PT, R4, R21, 0x1, 0x1f ;  /* 0x0c201f0015047f89 */ /* 0x000ee200000e0000 */
[----:B------:R-:W-:Y:S01]  /*86b0*/  MOV R7, 0x7f800000 ;  /* 0x7f80000000077802 */ /* 0x000fe20000000f00 */
[----:B--2---:R-:W-:Y:S01]  /*86c0*/  FADD R5, R5, R22 ;  /* 0x0000001605057221 */ /* 0x004fe20000000000 */
[----:B---3--:R-:W-:-:S04]  /*86d0*/  FADD R152, R4, R21 ;  /* 0x0000001504987221 */ /* 0x008fc80000000000 */
[----:B------:R-:W2:Y:S01]  /*86e0*/  SHFL.BFLY PT, R6, R5, 0x2, 0x1f ;  /* 0x0c401f0005067f89 */ /* 0x000ea200000e0000 */
[----:B------:R-:W-:-:S03]  /*86f0*/  MOV R4, 0x3f800000 ;  /* 0x3f80000000047802 */ /* 0x000fc60000000f00 */
[----:B------:R-:W3:Y:S01]  /*8700*/  SHFL.BFLY PT, R153, R152, 0x2, 0x1f ;  /* 0x0c401f0098997f89 */ /* 0x000ee200000e0000 */
[C---:B--2---:R-:W-:Y:S01]  /*8710*/  FSETP.NE.AND P0, PT, R5.reuse, -R6, PT ;  /* 0x800000060500720b */ /* 0x044fe20003f05000 */
[----:B------:R-:W-:Y:S01]  /*8720*/  FADD R19, R5, R6 ;  /* 0x0000000605137221 */ /* 0x000fe20000000000 */
[----:B------:R-:W-:Y:S01]  /*8730*/  MOV R6, 0x7f800000 ;  /* 0x7f80000000067802 */ /* 0x000fe20000000f00 */
[----:B---3--:R-:W-:-:S10]  /*8740*/  FADD R8, R152, R153 ;  /* 0x0000009998087221 */ /* 0x008fd40000000000 */
[----:B------:R-:W-:Y:S05]  /*8750*/  @!P0 BRA `(.L_x_39) ;  /* 0x0000000000588947 */ /* 0x000fea0003800000 */
[----:B------:R-:W-:Y:S01]  /*8760*/  IADD3 R4, R19, 0x1800000, RZ ;  /* 0x0180000013047810 */ /* 0x000fe20007ffe0ff */
[----:B------:R-:W-:Y:S03]  /*8770*/  BSSY B1, `(.L_x_40) ;  /* 0x000000d000017945 */ /* 0x000fe60003800000 */
[----:B------:R-:W-:-:S04]  /*8780*/  LOP3.LUT R4, R4, 0x7f800000, RZ, 0xc0, !PT ;  /* 0x7f80000004047812 */ /* 0x000fc800078ec0ff */
[----:B------:R-:W-:-:S13]  /*8790*/  ISETP.GT.U32.AND P0, PT, R4, 0x1ffffff, PT ;  /* 0x01ffffff0400780c */ /* 0x000fda0003f04070 */
[----:B------:R-:W-:Y:S05]  /*87a0*/  @P0 BRA `(.L_x_41) ;  /* 0x0000000000140947 */ /* 0x000fea0003800000 */
[----:B------:R-:W-:Y:S02]  /*87b0*/  MOV R5, R19 ;  /* 0x0000001300057202 */ /* 0x000fe40000000f00 */
[----:B-1----:R-:W-:-:S07]  /*87c0*/  MOV R18, 0x87e0 ;  /* 0x000087e000127802 */ /* 0x002fce0000000f00 */
[----:B------:R-:W-:Y:S05]  /*87d0*/  CALL.REL.NOINC `($__internal_0_$__cuda_sm20_rcp_rn_f32_slowpath) ;  /* 0x0000002c00747944 */ /* 0x000fea0003c00000 */
[----:B------:R-:W-:Y:S01]  /*87e0*/  MOV R4, R20 ;  /* 0x0000001400047202 */ /* 0x000fe20000000f00 */
[----:B------:R-:W-:Y:S06]  /*87f0*/  BRA `(.L_x_42) ;  /* 0x0000000000107947 */ /* 0x000fec0003800000 */
.L_x_41:
[----:B------:R-:W2:Y:S02]  /*8800*/  MUFU.RCP R4, R19 ;  /* 0x0000001300047308 */ /* 0x000ea40000001000 */
[----:B--2---:R-:W-:-:S04]  /*8810*/  FFMA R5, R19, R4, -1 ;  /* 0xbf80000013057423 */ /* 0x004fc80000000004 */
[----:B------:R-:W-:-:S04]  /*8820*/  FADD.FTZ R5, -R5, -RZ ;  /* 0x800000ff05057221 */ /* 0x000fc80000010100 */
[----:B------:R-:W-:-:S07]  /*8830*/  FFMA R4, R4, R5, R4 ;  /* 0x0000000504047223 */ /* 0x000fce0000000004 */
.L_x_42:
[----:B------:R-:W-:Y:S05]  /*8840*/  BSYNC B1 ;  /* 0x0000000000017941 */ /* 0x000fea0003800000 */
.L_x_40:
[----:B------:R-:W-:Y:S01]  /*8850*/  FSETP.GEU.AND P0, PT, |R19|, 1.175494350822287508e-38, PT ;  /* 0x008000001300780b */ /* 0x000fe20003f0e200 */
[----:B------:R-:W-:-:S12]  /*8860*/  ULDC UR6, c[0x0][0x600] ;  /* 0x0001800000067ab9 */ /* 0x000fd80000000800 */
[----:B------:R-:W-:-:S04]  /*8870*/  @!P0 FMUL R19, R19, 16777216 ;  /* 0x4b80000013138820 */ /* 0x000fc80000400000 */
[----:B------:R-:W2:Y:S02]  /*8880*/  MUFU.LG2 R5, R19 ;  /* 0x0000001300057308 */ /* 0x000ea40000000c00 */
[----:B--2---:R-:W-:-:S04]  /*8890*/  @!P0 FADD R5, R5, -24 ;  /* 0xc1c0000005058421 */ /* 0x004fc80000000000 */
[----:B-1----:R-:W-:-:S04]  /*88a0*/  FMUL R18, R5, 0.69314718246459960938 ;  /* 0x3f31721805127820 */ /* 0x002fc80000400000 */
[----:B------:R-:W-:-:S07]  /*88b0*/  FFMA R7, R3, UR6, R18 ;  /* 0x0000000603077c23 */ /* 0x000fce0008000012 */
.L_x_39:
[----:B------:R-:W-:Y:S05]  /*88c0*/  BSYNC B0 ;  /* 0x0000000000007941 */ /* 0x000fea0003800000 */
.L_x_38:
[----:B------:R-:W-:Y:S01]  /*88d0*/  FSETP.NE.AND P0, PT, R152, -R153, PT ;  /* 0x800000999800720b */ /* 0x000fe20003f05000 */
[----:B------:R-:W-:Y:S01]  /*88e0*/  ULDC UR4, c[0x0][0x608] ;  /* 0x0001820000047ab9 */ /* 0x000fe20000000800 */
[----:B------:R-:W-:Y:S01]  /*88f0*/  BSSY B0, `(.L_x_43) ;  /* 0x0000059000007945 */ /* 0x000fe20003800000 */
[----:B------:R-:W-:-:S04]  /*8900*/  FMUL R4, R4, UR4 ;  /* 0x0000000404047c20 */ /* 0x000fc80008400000 */
        /* <DEDUP_REMOVED lines=64> */
[----:B------:R-:W-:Y:S06]  /*8d10*/  @!P0 BRA `(.L_x_44) ;  /* 0x0000000000588947 */ /* 0x000fec0003800000 */
        /* <DEDUP_REMOVED lines=10> */
.L_x_46:
[----:B------:R-:W2:Y:S02]  /*8dc0*/  MUFU.RCP R9, R8 ;  /* 0x0000000800097308 */ /* 0x000ea40000001000 */
[----:B--2---:R-:W-:-:S04]  /*8dd0*/  FFMA R3, R8, R9, -1 ;  /* 0xbf80000008037423 */ /* 0x004fc80000000009 */
[----:B------:R-:W-:-:S04]  /*8de0*/  FADD.FTZ R4, -R3, -RZ ;  /* 0x800000ff03047221 */ /* 0x000fc80000010100 */
[----:B------:R-:W-:-:S07]  /*8df0*/  FFMA R9, R9, R4, R9 ;  /* 0x0000000409097223 */ /* 0x000fce0000000009 */
.L_x_47:
[----:B------:R-:W-:Y:S05]  /*8e00*/  BSYNC B1 ;  /* 0x0000000000017941 */ /* 0x000fea0003800000 */
.L_x_45:
[----:B------:R-:W-:Y:S01]  /*8e10*/  FSETP.GEU.AND P0, PT, |R8|, 1.175494350822287508e-38, PT ;  /* 0x008000000800780b */ /* 0x000fe20003f0e200 */
[----:B------:R-:W-:-:S12]  /*8e20*/  ULDC UR4, c[0x0][0x600] ;  /* 0x0001800000047ab9 */ /* 0x000fd80000000800 */
[----:B------:R-:W-:-:S04]  /*8e30*/  @!P0 FMUL R8, R8, 16777216 ;  /* 0x4b80000008088820 */ /* 0x000fc80000400000 */
[----:B------:R-:W2:Y:S02]  /*8e40*/  MUFU.LG2 R3, R8 ;  /* 0x0000000800037308 */ /* 0x000ea40000000c00 */
[----:B--2---:R-:W-:-:S04]  /*8e50*/  @!P0 FADD R3, R3, -24 ;  /* 0xc1c0000003038421 */ /* 0x004fc80000000000 */
[----:B------:R-:W-:-:S04]  /*8e60*/  FMUL R3, R3, 0.69314718246459960938 ;  /* 0x3f31721803037820 */ /* 0x000fc80000400000 */
[----:B------:R-:W-:-:S07]  /*8e70*/  FFMA R6, R0, UR4, R3 ;  /* 0x0000000400067c23 */ /* 0x000fce0008000003 */
.L_x_44:
[----:B------:R-:W-:Y:S05]  /*8e80*/  BSYNC B0 ;  /* 0x0000000000007941 */ /* 0x000fea0003800000 */
.L_x_43:
[C---:B------:R-:W-:Y:S01]  /*8e90*/  LOP3.LUT P0, RZ, R16.reuse, 0x3, RZ, 0xc0, !PT ;  /* 0x0000000310ff7812 */ /* 0x040fe2000780c0ff */
[----:B------:R-:W-:Y:S01]  /*8ea0*/  ULDC UR4, c[0x0][0x608] ;  /* 0x0001820000047ab9 */ /* 0x000fe20000000800 */
[----:B------:R-:W-:Y:S01]  /*8eb0*/  LOP3.LUT R0, R16, 0x60, RZ, 0xc0, !PT ;  /* 0x0000006010007812 */ /* 0x000fe200078ec0ff */
[----:B------:R-:W-:Y:S01]  /*8ec0*/  ULDC.64 UR8, c[0x0][0x208] ;  /* 0x0000820000087ab9 */ /* 0x000fe20000000a00 */
[----:B------:R-:W-:Y:S01]  /*8ed0*/  FMUL R9, R9, UR4 ;  /* 0x0000000409097c20 */ /* 0x000fe20008400000 */
[----:B------:R-:W-:Y:S01]  /*8ee0*/  BSSY B0, `(.L_x_48) ;  /* 0x0000018000007945 */ /* 0x000fe20003800000 */
[----:B------:R-:W-:-:S07]  /*8ef0*/  SHF.R.U32.HI R23, RZ, 0x5, R0 ;  /* 0x00000005ff177819 */ /* 0x000fce0000011600 */
[----:B------:R-:W-:Y:S05]  /*8f00*/  @P0 BRA `(.L_x_49) ;  /* 0x0000000000540947 */ /* 0x000fea0003800000 */
[----:B------:R-:W2:Y:S01]  /*8f10*/  S2UR UR4, SR_CTAID.X ;  /* 0x00000000000479c3 */ /* 0x000ea20000002500 */
[----:B------:R-:W-:Y:S02]  /*8f20*/  SHF.R.U32.HI R0, RZ, 0x2, R16 ;  /* 0x00000002ff007819 */ /* 0x000fe40000011610 */
[----:B------:R-:W-:Y:S02]  /*8f30*/  SHF.L.U32 R3, R23, 0x4, RZ ;  /* 0x0000000417037819 */ /* 0x000fe400000006ff */
[----:B------:R-:W-:-:S04]  /*8f40*/  LOP3.LUT R0, R0, 0x7, RZ, 0xc0, !PT ;  /* 0x0000000700007812 */ /* 0x000fc800078ec0ff */
[----:B------:R-:W-:Y:S01]  /*8f50*/  LOP3.LUT R0, R3, 0xfffffff0, R0, 0xe2, !PT ;  /* 0xfffffff003007812 */ /* 0x000fe200078ee200 */
[----:B--2---:R-:W-:-:S03]  /*8f60*/  USHF.L.U32 UR6, UR4, 0x6, URZ ;  /* 0x0000000604067899 */ /* 0x004fc6000800063f */
[----:B------:R-:W-:Y:S02]  /*8f70*/  ULDC.64 UR4, c[0x0][0x688] ;  /* 0x0001a20000047ab9 */ /* 0x000fe40000000a00 */
[----:B------:R-:W-:Y:S02]  /*8f80*/  UIMAD UR4, UR36, UR4, UR6 ;  /* 0x00000004240472a4 */ /* 0x000fe4000f8e0206 */
[----:B------:R-:W-:Y:S02]  /*8f90*/  LOP3.LUT R3, R0, UR6, RZ, 0xfc, !PT ;  /* 0x0000000600037c12 */ /* 0x000fe4000f8efcff */
[----:B------:R-:W-:Y:S02]  /*8fa0*/  UIMAD UR4, UR37, UR5, UR4 ;  /* 0x00000005250472a4 */ /* 0x000fe4000f8e0204 */
[C---:B------:R-:W-:Y:S01]  /*8fb0*/  IADD3 R4, R3.reuse, 0x8, RZ ;  /* 0x0000000803047810 */ /* 0x040fe20007ffe0ff */
[----:B------:R-:W-:Y:S02]  /*8fc0*/  ULDC UR5, c[0x0][0x288] ;  /* 0x0000a20000057ab9 */ /* 0x000fe40000000800 */
[----:B------:R-:W-:-:S02]  /*8fd0*/  ISETP.GE.U32.AND P0, PT, R3, UR5, PT ;  /* 0x0000000503007c0c */ /* 0x000fc4000bf06070 */
[----:B------:R-:W-:Y:S02]  /*8fe0*/  IADD3 R0, P2, R0, UR4, RZ ;  /* 0x0000000400007c10 */ /* 0x000fe4000ff5e0ff */
[----:B------:R-:W-:Y:S01]  /*8ff0*/  ISETP.GE.U32.AND P1, PT, R4, UR5, PT ;  /* 0x0000000504007c0c */ /* 0x000fe2000bf26070 */
[----:B------:R-:W-:Y:S01]  /*9000*/  ULDC.64 UR4, c[0x0][0x680] ;  /* 0x0001a00000047ab9 */ /* 0x000fe20000000a00 */
[----:B------:R-:W-:Y:S02]  /*9010*/  IADD3.X R3, RZ, RZ, RZ, P2, !PT ;  /* 0x000000ffff037210 */ /* 0x000fe400017fe4ff */
[----:B------:R-:W-:-:S04]  /*9020*/  LEA R4, P2, R0, UR4, 0x2 ;  /* 0x0000000400047c11 */ /* 0x000fc8000f8410ff */
[----:B------:R-:W-:-:S05]  /*9030*/  LEA.HI.X R5, R0, UR5, R3, 0x2, P2 ;  /* 0x0000000500057c11 */ /* 0x000fca00090f1403 */
[----:B------:R2:W-:Y:S04]  /*9040*/  @!P0 STG.E desc[UR8][R4.64], R7 ;  /* 0x0000000704008986 */ /* 0x0005e8000c101908 */
[----:B------:R2:W-:Y:S02]  /*9050*/  @!P1 STG.E desc[UR8][R4.64+0x20], R6 ;  /* 0x0000200604009986 */ /* 0x0005e4000c101908 */
.L_x_49:
[----:B------:R-:W-:Y:S05]  /*9060*/  BSYNC B0 ;  /* 0x0000000000007941 */ /* 0x000fea0003800000 */
.L_x_48:
[----:B------:R-:W-:Y:S01]  /*9070*/  ULDC.64 UR4, c[0x0][0x730] ;  /* 0x0001cc0000047ab9 */ /* 0x000fe20000000a00 */
[-C--:B------:R-:W-:Y:S01]  /*9080*/  FMUL R152, R26, R9.reuse ;  /* 0x000000091a987220 */ /* 0x080fe20000400000 */
[----:B------:R-:W-:Y:S01]  /*9090*/  ISETP.NE.U32.AND P0, PT, RZ, UR4, PT ;  /* 0x00000004ff007c0c */ /* 0x000fe2000bf05070 */
[-C--:B------:R-:W-:Y:S01]  /*90a0*/  FMUL R156, R30, R9.reuse ;  /* 0x000000091e9c7220 */ /* 0x080fe20000400000 */
[-C--:B------:R-:W-:Y:S01]  /*90b0*/  FMUL R160, R34, R9.reuse ;  /* 0x0000000922a07220 */ /* 0x080fe20000400000 */
[-C--:B------:R-:W-:Y:S01]  /*90c0*/  FMUL R164, R38, R9.reuse ;  /* 0x0000000926a47220 */ /* 0x080fe20000400000 */
[----:B------:R-:W-:Y:S01]  /*90d0*/  ISETP.NE.AND.EX P0, PT, RZ, UR5, PT, P0 ;  /* 0x00000005ff007c0c */ /* 0x000fe2000bf05300 */
        /* <DEDUP_REMOVED lines=19> */
[-C--:B-1----:R-:W-:Y:S01]  /*9210*/  FMUL R18, R71, R9.reuse ;  /* 0x0000000947127220 */ /* 0x082fe20000400000 */
        /* <DEDUP_REMOVED lines=40> */
[----:B------:R-:W-:Y:S06]  /*94a0*/  @P0 BRA `(.L_x_50) ;  /* 0x0000000000200947 */ /* 0x000fec0003800000 */
[----:B------:R-:W-:Y:S02]  /*94b0*/  ULDC.64 UR4, c[0x0][0x728] ;  /* 0x0001ca0000047ab9 */ /* 0x000fe40000000a00 */
[----:B------:R-:W-:-:S04]  /*94c0*/  ISETP.NE.U32.AND P0, PT, RZ, UR4, PT ;  /* 0x00000004ff007c0c */ /* 0x000fc8000bf05070 */
[----:B------:R-:W-:-:S13]  /*94d0*/  ISETP.NE.AND.EX P0, PT, RZ, UR5, PT, P0 ;  /* 0x00000005ff007c0c */ /* 0x000fda000bf05300 */
[----:B------:R-:W-:Y:S05]  /*94e0*/  @!P0 BRA `(.L_x_51) ;  /* 0x00000000000c8947 */ /* 0x000fea0003800000 */
[----:B--2---:R-:W1:Y:S02]  /*94f0*/  LDC.64 R4, c[0x0][0x728] ;  /* 0x0001ca00ff047b82 */ /* 0x004e640000000a00 */
[----:B-1----:R1:W5:Y:S01]  /*9500*/  LDG.E R19, desc[UR8][R4.64] ;  /* 0x0000000804137981 */ /* 0x002362000c1e1900 */
[----:B------:R-:W-:Y:S05]  /*9510*/  BRA `(.L_x_50) ;  /* 0x0000000000047947 */ /* 0x000fea0003800000 */
.L_x_51:
[----:B------:R-:W3:Y:S02]  /*9520*/  LDC R19, c[0x0][0x720] ;  /* 0x0001c800ff137b82 */ /* 0x000ee40000000800 */
.L_x_50:
[----:B------:R-:W-:-:S04]  /*9530*/  MOV R0, RZ ;  /* 0x000000ff00007202 */ /* 0x000fc80000000f00 */
[----:B------:R-:W-:-:S13]  /*9540*/  LOP3.LUT P0, RZ, R0, 0x1bf, RZ, 0xc0, !PT ;  /* 0x000001bf00ff7812 */ /* 0x000fda000780c0ff */
[----:B------:R-:W-:Y:S05]  /*9550*/  @!P0 BRA `(.L_x_52) ;  /* 0x0000000000408947 */ /* 0x000fea0003800000 */
[----:B------:R-:W-:Y:S01]  /*9560*/  MOV R14, 0x0 ;  /* 0x00000000000e7802 */ /* 0x000fe20000000f00 */
[----:B------:R-:W-:Y:S01]  /*9570*/  ULDC.64 UR4, c[0x4][0x70] ;  /* 0x01001c0000047ab9 */ /* 0x000fe20000000a00 */
[----:B------:R-:W-:Y:S01]  /*9580*/  ULDC.64 UR6, c[0x4][0x8] ;  /* 0x0100020000067ab9 */ /* 0x000fe20000000a00 */
[----:B-12---:R-:W-:Y:S02]  /*9590*/  MOV R4, UR4 ;  /* 0x0000000400047c02 */ /* 0x006fe40008000f00 */
[----:B------:R-:W-:Y:S01]  /*95a0*/  MOV R5, UR5 ;  /* 0x0000000500057c02 */ /* 0x000fe20008000f00 */
[----:B------:R-:W1:Y:S01]  /*95b0*/  LDC.64 R14, c[0x4][R14] ;  /* 0x010000000e0e7b82 */ /* 0x000e620000000a00 */
[----:B------:R-:W-:Y:S01]  /*95c0*/  ULDC.64 UR4, c[0x4][0x78] ;  /* 0x01001e0000047ab9 */ /* 0x000fe20000000a00 */
[----:B------:R-:W-:Y:S02]  /*95d0*/  MOV R10, UR6 ;  /* 0x00000006000a7c02 */ /* 0x000fe40008000f00 */
[----:B------:R-:W-:-:S02]  /*95e0*/  MOV R6, UR4 ;  /* 0x0000000400067c02 */ /* 0x000fc40008000f00 */
[----:B------:R-:W-:Y:S02]  /*95f0*/  MOV R7, UR5 ;  /* 0x0000000500077c02 */ /* 0x000fe40008000f00 */
[----:B------:R-:W-:Y:S02]  /*9600*/  MOV R11, UR7 ;  /* 0x00000007000b7c02 */ /* 0x000fe40008000f00 */
[----:B------:R-:W-:Y:S02]  /*9610*/  MOV R8, 0x70 ;  /* 0x0000007000087802 */ /* 0x000fe40000000f00 */
[----:B------:R-:W-:Y:S02]  /*9620*/  MOV R12, 0x1 ;  /* 0x00000001000c7802 */ /* 0x000fe40000000f00 */
[----:B------:R-:W-:-:S07]  /*9630*/  MOV R13, RZ ;  /* 0x000000ff000d7202 */ /* 0x000fce0000000f00 */
[----:B------:R-:W-:-:S07]  /*9640*/  LEPC R20, `(.L_x_52) ;  /* 0x000000001014794e */ /* 0x000fce0000000000 */
[----:B-1-3-5:R-:W-:Y:S05]  /*9650*/  CALL.ABS.NOINC R14 ;  /* 0x000000000e007343 */ /* 0x02afea0003c00000 */
.L_x_52:
        /* <DEDUP_REMOVED lines=18> */
.L_x_53:
[----:B------:R-:W-:Y:S01]  /*9780*/  ULDC.64 UR4, c[0x0][0x730] ;  /* 0x0001cc0000047ab9 */ /* 0x000fe20000000a00 */
[----:B------:R-:W-:Y:S02]  /*9790*/  SHF.L.U32 R0, R16, 0x5, RZ ;  /* 0x0000000510007819 */ /* 0x000fe400000006ff */
[----:B------:R-:W-:Y:S02]  /*97a0*/  ISETP.NE.U32.AND P0, PT, RZ, UR4, PT ;  /* 0x00000004ff007c0c */ /* 0x000fe4000bf05070 */
[----:B-12---:R-:W-:Y:S02]  /*97b0*/  SHF.R.U32.HI R4, RZ, 0x1, R16 ;  /* 0x00000001ff047819 */ /* 0x006fe40000011610 */
[----:B------:R-:W-:Y:S02]  /*97c0*/  ISETP.NE.AND.EX P0, PT, RZ, UR5, PT, P0 ;  /* 0x00000005ff007c0c */ /* 0x000fe4000bf05300 */
[----:B------:R-:W-:Y:S02]  /*97d0*/  LOP3.LUT R3, R0, 0xc0, RZ, 0xc0, !PT ;  /* 0x000000c000037812 */ /* 0x000fe400078ec0ff */
[----:B------:R-:W-:-:S02]  /*97e0*/  IADD3 R17, R17, 0x1f, RZ ;  /* 0x0000001f11117810 */ /* 0x000fc40007ffe0ff */
[----:B------:R-:W-:Y:S02]  /*97f0*/  LOP3.LUT R3, R3, 0x8, R4, 0xf8, !PT ;  /* 0x0000000803037812 */ /* 0x000fe400078ef804 */
[----:B------:R-:W-:Y:S02]  /*9800*/  SHF.L.U32 R4, R16, 0x2, RZ ;  /* 0x0000000210047819 */ /* 0x000fe400000006ff */
[----:B------:R-:W-:Y:S02]  /*9810*/  LOP3.LUT R6, R0, 0x20, RZ, 0xc0, !PT ;  /* 0x0000002000067812 */ /* 0x000fe400078ec0ff */
[----:B------:R-:W-:Y:S01]  /*9820*/  ISETP.GT.U32.AND P1, PT, R17, 0x3e, PT ;  /* 0x0000003e1100780c */ /* 0x000fe20003f24070 */
[----:B---3-5:R-:W1:Y:S01]  /*9830*/  @P0 LDC R19, c[0x0][0x720] ;  /* 0x0001c800ff130b82 */ /* 0x028e620000000800 */
[----:B------:R-:W-:Y:S02]  /*9840*/  LOP3.LUT R4, R3, 0x18, R4, 0x78, !PT ;  /* 0x0000001803047812 */ /* 0x000fe400078e7804 */
[----:B------:R-:W-:-:S02]  /*9850*/  LEA R6, R23, R6, 0x9 ;  /* 0x0000000617067211 */ /* 0x000fc400078e48ff */
[----:B------:R-:W-:Y:S02]  /*9860*/  LOP3.LUT R3, R0, 0x100, RZ, 0xc0, !PT ;  /* 0x0000010000037812 */ /* 0x000fe400078ec0ff */
[----:B------:R-:W-:Y:S02]  /*9870*/  LOP3.LUT P0, RZ, R16, 0x4, RZ, 0xc0, !PT ;  /* 0x0000000410ff7812 */ /* 0x000fe4000780c0ff */
[----:B------:R-:W-:Y:S01]  /*9880*/  IADD3 R3, R4, R6, R3 ;  /* 0x0000000604037210 */ /* 0x000fe20007ffe003 */
[-C--:B-1----:R-:W-:Y:S01]  /*9890*/  FMUL R9, R160, R19.reuse ;  /* 0x00000013a0097220 */ /* 0x082fe20000400000 */
[-C--:B------:R-:W-:Y:S01]  /*98a0*/  FMUL R16, R162, R19.reuse ;  /* 0x00000013a2107220 */ /* 0x080fe20000400000 */
[-C--:B------:R-:W-:Y:S01]  /*98b0*/  FMUL R4, R24, R19.reuse ;  /* 0x0000001318047220 */ /* 0x080fe20000400000 */
[-C--:B------:R-:W-:Y:S01]  /*98c0*/  FMUL R5, R152, R19.reuse ;  /* 0x0000001398057220 */ /* 0x080fe20000400000 */
[-C--:B------:R-:W-:Y:S01]  /*98d0*/  FMUL R6, R154, R19.reuse ;  /* 0x000000139a067220 */ /* 0x080fe20000400000 */
[-C--:B------:R-:W-:Y:S01]  /*98e0*/  FMUL R7, R156, R19.reuse ;  /* 0x000000139c077220 */ /* 0x080fe20000400000 */
[----:B------:R-:W-:Y:S01]  /*98f0*/  FMUL R8, R158, R19 ;  /* 0x000000139e087220 */ /* 0x000fe20000400000 */
[----:B------:R-:W-:Y:S01]  /*9900*/  F2FP.BF16.F32.PACK_AB R9, R16, R9 ;  /* 0x000000091009723e */ /* 0x000fe200000010ff */
        /* <DEDUP_REMOVED lines=10> */
[----:B------:R-:W-:Y:S01]  /*99b0*/  MOV R16, 0x10 ;  /* 0x0000001000107802 */ /* 0x000fe20000000f00 */
[-C--:B------:R-:W-:Y:S01]  /*99c0*/  FMUL R12, R41, R19.reuse ;  /* 0x00000013290c7220 */ /* 0x080fe20000400000 */
[----:B------:R-:W-:Y:S01]  /*99d0*/  LEA R22, R3, R2, 0x1 ;  /* 0x0000000203167211 */ /* 0x000fe200078e08ff */
[----:B------:R-:W-:Y:S01]  /*99e0*/  FMUL R17, R40, R19 ;  /* 0x0000001328117220 */ /* 0x000fe20000400000 */
[----:B------:R-:W-:Y:S01]  /*99f0*/  F2FP.BF16.F32.PACK_AB R5, R6, R5 ;  /* 0x000000050605723e */ /* 0x000fe200000010ff */
[----:B------:R-:W-:Y:S01]  /*9a00*/  FMUL R13, R168, R19 ;  /* 0x00000013a80d7220 */ /* 0x000fe20000400000 */
[----:B------:R-:W-:Y:S01]  /*9a10*/  F2FP.BF16.F32.PACK_AB R7, R8, R7 ;  /* 0x000000070807723e */ /* 0x000fe200000010ff */
[-C--:B------:R-:W-:Y:S01]  /*9a20*/  FMUL R0, R42, R19.reuse ;  /* 0x000000132a007220 */ /* 0x080fe20000400000 */
[----:B------:R-:W-:Y:S01]  /*9a30*/  SEL R3, R16, 0xfffffff0, !P0 ;  /* 0xfffffff010037807 */ /* 0x000fe20004000000 */
        /* <DEDUP_REMOVED lines=107> */
[----:B------:R-:W-:-:S02]  /*a0f0*/  F2FP.BF16.F32.PACK_AB R4, R25, R4 ;  /* 0x000000041904723e */ /* 0x000fc400000010ff */
[----:B------:R-:W-:Y:S02]  /*a100*/  F2FP.BF16.F32.PACK_AB R6, R29, R28 ;  /* 0x0000001c1d06723e */ /* 0x000fe400000010ff */
[----:B------:R-:W-:Y:S02]  /*a110*/  F2FP.BF16.F32.PACK_AB R8, R33, R32 ;  /* 0x000000202108723e */ /* 0x000fe400000010ff */
[----:B------:R-:W-:Y:S02]  /*a120*/  F2FP.BF16.F32.PACK_AB R10, R37, R10 ;  /* 0x0000000a250a723e */ /* 0x000fe400000010ff */
[----:B------:R-:W-:Y:S02]  /*a130*/  F2FP.BF16.F32.PACK_AB R11, R20, R11 ;  /* 0x0000000b140b723e */ /* 0x000fe400000010ff */
[----:B------:R-:W-:Y:S01]  /*a140*/  IADD3 R16, R22, 0x1000, RZ ;  /* 0x0000100016107810 */ /* 0x000fe20007ffe0ff */
[----:B------:R-:W-:Y:S06]  /*a150*/  @P1 BRA `(.L_x_54) ;  /* 0x0000000000041947 */ /* 0x000fec0003800000 */
[----:B------:R-:W-:-:S04]  /*a160*/  DEPBAR.LE SB0, 0x1 ;  /* 0x000080400000791a */ /* 0x000fc80000000000 */
.L_x_54:
[----:B------:R-:W-:Y:S05]  /*a170*/  WARPSYNC.ALL ;  /* 0x0000000000007948 */ /* 0x000fea0003800000 */
[----:B------:R-:W-:Y:S01]  /*a180*/  BAR.SYNC.DEFER_BLOCKING 0x1, 0x80 ;  /* 0x0042000000007b1d */ /* 0x000fe20000010000 */
[C---:B------:R-:W-:Y:S02]  /*a190*/  LEA R20, R3.reuse, R16, 0x1 ;  /* 0x0000001003147211 */ /* 0x040fe400078e08ff */
[----:B------:R-:W-:Y:S02]  /*a1a0*/  LEA R3, R3, R22, 0x1 ;  /* 0x0000001603037211 */ /* 0x000fe400078e08ff */
[----:B------:R-:W-:Y:S01]  /*a1b0*/  F2FP.BF16.F32.PACK_AB R12, R12, R17 ;  /* 0x000000110c0c723e */ /* 0x000fe200000010ff */
[----:B------:R-:W-:Y:S01]  /*a1c0*/  BSSY B0, `(.L_x_55) ;  /* 0x000001e000007945 */ /* 0x000fe20003800000 */
[----:B------:R-:W-:-:S02]  /*a1d0*/  F2FP.BF16.F32.PACK_AB R13, R13, R0 ;  /* 0x000000000d0d723e */ /* 0x000fc400000010ff */
[----:B------:R-:W-:Y:S02]  /*a1e0*/  F2FP.BF16.F32.PACK_AB R14, R14, R21 ;  /* 0x000000150e0e723e */ /* 0x000fe400000010ff */
[----:B------:R-:W-:Y:S02]  /*a1f0*/  F2FP.BF16.F32.PACK_AB R15, R15, R46 ;  /* 0x0000002e0f0f723e */ /* 0x000fe400000010ff */
[----:B------:R-:W-:Y:S02]  /*a200*/  F2FP.BF16.F32.PACK_AB R16, R49, R48 ;  /* 0x000000303110723e */ /* 0x000fe400000010ff */
[----:B------:R-:W-:Y:S02]  /*a210*/  F2FP.BF16.F32.PACK_AB R17, R38, R23 ;  /* 0x000000172611723e */ /* 0x000fe400000010ff */
[----:B------:R-:W-:Y:S02]  /*a220*/  F2FP.BF16.F32.PACK_AB R18, R53, R52 ;  /* 0x000000343512723e */ /* 0x000fe400000010ff */
[----:B------:R-:W-:Y:S01]  /*a230*/  F2FP.BF16.F32.PACK_AB R19, R34, R27 ;  /* 0x0000001b2213723e */ /* 0x000fe200000010ff */
[----:B------:R1:W-:Y:S04]  /*a240*/  STSM.16.M88.4 [R22], R4 ;  /* 0x0000000416007844 */ /* 0x0003e80000000200 */
[----:B------:R1:W-:Y:S01]  /*a250*/  STSM.16.M88.4 [R3], R8 ;  /* 0x0000000803007844 */ /* 0x0003e20000000200 */
[----:B------:R-:W-:Y:S01]  /*a260*/  @!PT LDS RZ, [RZ] ;  /* 0x00000000fffff984 */ /* 0x000fe20000000800 */
[----:B------:R-:W-:Y:S01]  /*a270*/  @!PT LDS RZ, [RZ] ;  /* 0x00000000fffff984 */ /* 0x000fe20000000800 */
[----:B------:R-:W-:Y:S01]  /*a280*/  @!PT LDS RZ, [RZ] ;  /* 0x00000000fffff984 */ /* 0x000fe20000000800 */
[----:B------:R-:W-:Y:S01]  /*a290*/  @!PT LDS RZ, [RZ] ;  /* 0x00000000fffff984 */ /* 0x000fe20000000800 */
[----:B------:R2:W-:Y:S06]  /*a2a0*/  MEMBAR.ALL.CTA ;  /* 0x0000000000007992 */ /* 0x0005ec0000008000 */
[----:B--2---:R-:W2:Y:S02]  /*a2b0*/  FENCE.VIEW.ASYNC.S ;  /* 0x00000000000073c6 */ /* 0x004ea40000000000 */
[----:B--2---:R-:W-:Y:S06]  /*a2c0*/  BAR.SYNC.DEFER_BLOCKING 0x1, 0x80 ;  /* 0x0042000000007b1d */ /* 0x004fec0000010000 */
[----:B------:R-:W-:Y:S05]  /*a2d0*/  @P1 BRA `(.L_x_56) ;  /* 0x0000000000301947 */ /* 0x000fea0003800000 */
[----:B------:R-:W2:Y:S01]  /*a2e0*/  S2UR UR10, SR_CTAID.X ;  /* 0x00000000000a79c3 */ /* 0x000ea20000002500 */
[----:B------:R-:W-:Y:S01]  /*a2f0*/  ULDC.64 UR4, c[0x0][0x198] ;  /* 0x0000660000047ab9 */ /* 0x000fe20000000a00 */
[----:B------:R-:W-:Y:S01]  /*a300*/  R2UR UR8, R2 ;  /* 0x00000000020872ca */ /* 0x000fe200000e0000 */
[----:B------:R-:W-:Y:S01]  /*a310*/  UIADD3 UR4, UP0, UR4, 0x670, URZ ;  /* 0x0000067004047890 */ /* 0x000fe2000ff1e03f */
[----:B------:R-:W-:Y:S01]  /*a320*/  UMOV UR9, URZ ;  /* 0x0000003f00097c82 */ /* 0x000fe20008000000 */
[----:B------:R-:W-:Y:S02]  /*a330*/  UMOV UR11, UR36 ;  /* 0x00000024000b7c82 */ /* 0x000fe40008000000 */
[----:B------:R-:W-:Y:S01]  /*a340*/  UIADD3.X UR5, URZ, UR5, URZ, UP0, !UPT ;  /* 0x000000053f057290 */ /* 0x000fe200087fe43f */
[----:B------:R-:W-:Y:S01]  /*a350*/  UMOV UR12, UR37 ;  /* 0x00000025000c7c82 */ /* 0x000fe20008000000 */
[----:B--2---:R-:W-:-:S09]  /*a360*/  USHF.L.U32 UR10, UR10, 0x6, URZ ;  /* 0x000000060a0a7899 */ /* 0x004fd2000800063f */
[----:B------:R2:W-:Y:S01]  /*a370*/  UTMASTG.4D [UR8], [UR4] ;  /* 0x00000008040073b5 */ /* 0x0005e20008018000 */
[----:B------:R0:W-:Y:S01]  /*a380*/  UTMACMDFLUSH ;  /* 0x00000000000079b7 */ /* 0x0001e20000000000 */
[----:B--2---:R-:W-:-:S04]  /*a390*/  DEPBAR.LE SB0, 0x1 ;  /* 0x000080400000791a */ /* 0x004fc80000000000 */
.L_x_56:
[----:B------:R-:W-:Y:S05]  /*a3a0*/  BSYNC B0 ;  /* 0x0000000000007941 */ /* 0x000fea0003800000 */
.L_x_55:
[----:B------:R-:W-:Y:S01]  /*a3b0*/  BAR.SYNC.DEFER_BLOCKING 0x1, 0x80 ;  /* 0x0042000000007b1d */ /* 0x000fe20000010000 */
[----:B-1----:R-:W-:Y:S02]  /*a3c0*/  F2FP.BF16.F32.PACK_AB R4, R57, R56 ;  /* 0x000000383904723e */ /* 0x002fe400000010ff */
[----:B------:R-:W-:Y:S02]  /*a3d0*/  F2FP.BF16.F32.PACK_AB R5, R30, R31 ;  /* 0x0000001f1e05723e */ /* 0x000fe400000010ff */
[----:B------:R-:W-:Y:S01]  /*a3e0*/  F2FP.BF16.F32.PACK_AB R6, R61, R60 ;  /* 0x0000003c3d06723e */ /* 0x000fe200000010ff */
[----:B------:R-:W-:Y:S01]  /*a3f0*/  BSSY B0, `(.L_x_57) ;  /* 0x000001d000007945 */ /* 0x000fe20003800000 */
[----:B------:R-:W-:Y:S02]  /*a400*/  F2FP.BF16.F32.PACK_AB R7, R26, R35 ;  /* 0x000000231a07723e */ /* 0x000fe400000010ff */
[----:B------:R-:W-:Y:S02]  /*a410*/  F2FP.BF16.F32.PACK_AB R8, R65, R64 ;  /* 0x000000404108723e */ /* 0x000fe400000010ff */
[----:B------:R-:W-:-:S02]  /*a420*/  F2FP.BF16.F32.PACK_AB R9, R24, R39 ;  /* 0x000000271809723e */ /* 0x000fc400000010ff */
[----:B------:R-:W-:Y:S02]  /*a430*/  F2FP.BF16.F32.PACK_AB R10, R69, R68 ;  /* 0x00000044450a723e */ /* 0x000fe400000010ff */
[----:B------:R-:W-:Y:S01]  /*a440*/  F2FP.BF16.F32.PACK_AB R11, R36, R41 ;  /* 0x00000029240b723e */ /* 0x000fe200000010ff */
[----:B------:R1:W-:Y:S04]  /*a450*/  STSM.16.M88.4 [R22+0x1000], R12 ;  /* 0x0010000c16007844 */ /* 0x0003e80000000200 */
[----:B------:R1:W-:Y:S01]  /*a460*/  STSM.16.M88.4 [R3+0x1000], R16 ;  /* 0x0010001003007844 */ /* 0x0003e20000000200 */
        /* <DEDUP_REMOVED lines=9> */
[----:B------:R-:W-:Y:S01]  /*a500*/  R2UR UR8, R2 ;  /* 0x00000000020872ca */ /* 0x000fe200000e0000 */
[----:B------:R-:W-:Y:S01]  /*a510*/  ULDC.64 UR4, c[0x0][0x198] ;  /* 0x0000660000047ab9 */ /* 0x000fe20000000a00 */
[----:B------:R-:W-:Y:S01]  /*a520*/  UMOV UR9, 0x20 ;  /* 0x0000002000097882 */ /* 0x000fe20000000000 */
[----:B------:R-:W-:Y:S01]  /*a530*/  UIADD3 UR4, UP0, UR4, 0x670, URZ ;  /* 0x0000067004047890 */ /* 0x000fe2000ff1e03f */
[----:B------:R-:W-:Y:S01]  /*a540*/  UMOV UR11, UR36 ;  /* 0x00000024000b7c82 */ /* 0x000fe20008000000 */
[----:B------:R-:W-:Y:S02]  /*a550*/  UMOV UR12, UR37 ;  /* 0x00000025000c7c82 */ /* 0x000fe40008000000 */
[----:B------:R-:W-:-:S06]  /*a560*/  UIADD3.X UR5, URZ, UR5, URZ, UP0, !UPT ;  /* 0x000000053f057290 */ /* 0x000fcc00087fe43f */
[----:B------:R-:W-:Y:S02]  /*a570*/  UIADD3 UR8, UR8, 0x1000, URZ ;  /* 0x0000100008087890 */ /* 0x000fe4000fffe03f */
[----:B--2---:R-:W-:-:S09]  /*a580*/  USHF.L.U32 UR10, UR10, 0x6, URZ ;  /* 0x000000060a0a7899 */ /* 0x004fd2000800063f */
[----:B------:R2:W-:Y:S01]  /*a590*/  UTMASTG.4D [UR8], [UR4] ;  /* 0x00000008040073b5 */ /* 0x0005e20008018000 */
[----:B------:R0:W-:Y:S01]  /*a5a0*/  UTMACMDFLUSH ;  /* 0x00000000000079b7 */ /* 0x0001e20000000000 */
[----:B--2---:R-:W-:-:S04]  /*a5b0*/  DEPBAR.LE SB0, 0x1 ;  /* 0x000080400000791a */ /* 0x004fc80000000000 */
.L_x_58:
[----:B------:R-:W-:Y:S05]  /*a5c0*/  BSYNC B0 ;  /* 0x0000000000007941 */ /* 0x000fea0003800000 */
.L_x_57:
        /* <DEDUP_REMOVED lines=24> */
[----:B------:R-:W-:Y:S01]  /*a750*/  UMOV UR9, 0x40 ;  /* 0x0000004000097882 */ /* 0x000fe20000000000 */
[----:B------:R-:W-:Y:S02]  /*a760*/  UMOV UR11, UR36 ;  /* 0x00000024000b7c82 */ /* 0x000fe40008000000 */
[----:B------:R-:W-:Y:S01]  /*a770*/  UIADD3.X UR5, URZ, UR5, URZ, UP0, !UPT ;  /* 0x000000053f057290 */ /* 0x000fe200087fe43f */
[----:B------:R-:W-:Y:S01]  /*a780*/  UMOV UR12, UR37 ;  /* 0x00000025000c7c82 */ /* 0x000fe20008000000 */
[----:B--2---:R-:W-:-:S09]  /*a790*/  USHF.L.U32 UR10, UR10, 0x6, URZ ;  /* 0x000000060a0a7899 */ /* 0x004fd2000800063f */
[----:B------:R2:W-:Y:S01]  /*a7a0*/  UTMASTG.4D [UR8], [UR4] ;  /* 0x00000008040073b5 */ /* 0x0005e20008018000 */
[----:B------:R0:W-:Y:S01]  /*a7b0*/  UTMACMDFLUSH ;  /* 0x00000000000079b7 */ /* 0x0001e20000000000 */
[----:B--2---:R-:W-:-:S04]  /*a7c0*/  DEPBAR.LE SB0, 0x1 ;  /* 0x000080400000791a */ /* 0x004fc80000000000 */
.L_x_60:
[----:B------:R-:W-:Y:S05]  /*a7d0*/  BSYNC B0 ;  /* 0x0000000000007941 */ /* 0x000fea0003800000 */
.L_x_59:
[----:B------:R-:W-:Y:S01]  /*a7e0*/  BAR.SYNC.DEFER_BLOCKING 0x1, 0x80 ;  /* 0x0042000000007b1d */ /* 0x000fe20000010000 */
[----:B------:R-:W-:Y:S02]  /*a7f0*/  F2FP.BF16.F32.PACK_AB R96, R97, R96 ;  /* 0x000000606160723e */ /* 0x000fe400000010ff */
[----:B------:R-:W-:Y:S02]  /*a800*/  F2FP.BF16.F32.PACK_AB R97, R99, R98 ;  /* 0x000000626361723e */ /* 0x000fe400000010ff */
[----:B-1----:R-:W-:Y:S01]  /*a810*/  F2FP.BF16.F32.PACK_AB R4, R89, R88 ;  /* 0x000000585904723e */ /* 0x002fe200000010ff */
[----:B------:R-:W-:Y:S01]  /*a820*/  BSSY B0, `(.L_x_61) ;  /* 0x000001d000007945 */ /* 0x000fe20003800000 */
[----:B------:R-:W-:Y:S02]  /*a830*/  F2FP.BF16.F32.PACK_AB R5, R91, R90 ;  /* 0x0000005a5b05723e */ /* 0x000fe400000010ff */
[----:B------:R-:W-:Y:S02]  /*a840*/  F2FP.BF16.F32.PACK_AB R6, R93, R92 ;  /* 0x0000005c5d06723e */ /* 0x000fe400000010ff */
[----:B------:R-:W-:-:S02]  /*a850*/  F2FP.BF16.F32.PACK_AB R7, R95, R94 ;  /* 0x0000005e5f07723e */ /* 0x000fc400000010ff */
[----:B------:R-:W-:Y:S02]  /*a860*/  F2FP.BF16.F32.PACK_AB R98, R101, R100 ;  /* 0x000000646562723e */ /* 0x000fe400000010ff */
[----:B------:R-:W-:Y:S01]  /*a870*/  F2FP.BF16.F32.PACK_AB R99, R103, R102 ;  /* 0x000000666763723e */ /* 0x000fe200000010ff */
[----:B------:R1:W-:Y:S04]  /*a880*/  STSM.16.M88.4 [R22+0x1000], R12 ;  /* 0x0010000c16007844 */ /* 0x0003e80000000200 */
        /* <DEDUP_REMOVED lines=22> */
.L_x_62:
[----:B------:R-:W-:Y:S05]  /*a9f0*/  BSYNC B0 ;  /* 0x0000000000007941 */ /* 0x000fea0003800000 */
.L_x_61:
[----:B------:R-:W-:Y:S01]  /*aa00*/  BAR.SYNC.DEFER_BLOCKING 0x1, 0x80 ;  /* 0x0042000000007b1d */ /* 0x000fe20000010000 */
[----:B------:R-:W-:Y:S02]  /*aa10*/  F2FP.BF16.F32.PACK_AB R104, R105, R104 ;  /* 0x000000686968723e */ /* 0x000fe400000010ff */
        /* <DEDUP_REMOVED lines=15> */
[----:B---3--:R-:W3:Y:S02]  /*ab10*/  FENCE.VIEW.ASYNC.S ;  /* 0x00000000000073c6 */ /* 0x008ee40000000000 */
[----:B---3--:R-:W-:Y:S06]  /*ab20*/  BAR.SYNC.DEFER_BLOCKING 0x1, 0x80 ;  /* 0x0042000000007b1d */ /* 0x008fec0000010000 */
[----:B------:R-:W-:Y:S05]  /*ab30*/  @P1 BRA `(.L_x_64) ;  /* 0x0000000000301947 */ /* 0x000fea0003800000 */
[----:B------:R-:W3:Y:S01]  /*ab40*/  S2UR UR10, SR_CTAID.X ;  /* 0x00000000000a79c3 */ /* 0x000ee20000002500 */
[----:B------:R-:W-:Y:S01]  /*ab50*/  ULDC.64 UR4, c[0x0][0x198] ;  /* 0x0000660000047ab9 */ /* 0x000fe20000000a00 */
[----:B------:R-:W-:Y:S01]  /*ab60*/  R2UR UR8, R2 ;  /* 0x00000000020872ca */ /* 0x000fe200000e0000 */
[----:B------:R-:W-:Y:S01]  /*ab70*/  UIADD3 UR4, UP0, UR4, 0x670, URZ ;  /* 0x0000067004047890 */ /* 0x000fe2000ff1e03f */
[----:B------:R-:W-:Y:S01]  /*ab80*/  UMOV UR9, 0x80 ;  /* 0x0000008000097882 */ /* 0x000fe20000000000 */
[----:B------:R-:W-:Y:S02]  /*ab90*/  UMOV UR11, UR36 ;  /* 0x00000024000b7c82 */ /* 0x000fe40008000000 */
[----:B------:R-:W-:Y:S01]  /*aba0*/  UIADD3.X UR5, URZ, UR5, URZ, UP0, !UPT ;  /* 0x000000053f057290 */ /* 0x000fe200087fe43f */
[----:B------:R-:W-:Y:S01]  /*abb0*/  UMOV UR12, UR37 ;  /* 0x00000025000c7c82 */ /* 0x000fe20008000000 */
[----:B---3--:R-:W-:-:S09]  /*abc0*/  USHF.L.U32 UR10, UR10, 0x6, URZ ;  /* 0x000000060a0a7899 */ /* 0x008fd2000800063f */
[----:B------:R3:W-:Y:S01]  /*abd0*/  UTMASTG.4D [UR8], [UR4] ;  /* 0x00000008040073b5 */ /* 0x0007e20008018000 */
[----:B------:R0:W-:Y:S01]  /*abe0*/  UTMACMDFLUSH ;  /* 0x00000000000079b7 */ /* 0x0001e20000000000 */
[----:B---3--:R-:W-:-:S04]  /*abf0*/  DEPBAR.LE SB0, 0x1 ;  /* 0x000080400000791a */ /* 0x008fc80000000000 */
.L_x_64:
[----:B------:R-:W-:Y:S05]  /*ac00*/  BSYNC B0 ;  /* 0x0000000000007941 */ /* 0x000fea0003800000 */
.L_x_63:
        /* <DEDUP_REMOVED lines=17> */
[----:B----4-:R-:W4:Y:S02]  /*ad20*/  FENCE.VIEW.ASYNC.S ;  /* 0x00000000000073c6 */ /* 0x010f240000000000 */
[----:B----4-:R-:W-:Y:S06]  /*ad30*/  BAR.SYNC.DEFER_BLOCKING 0x1, 0x80 ;  /* 0x0042000000007b1d */ /* 0x010fec0000010000 */
[----:B------:R-:W-:Y:S05]  /*ad40*/  @P1 BRA `(.L_x_66) ;  /* 0x0000000000341947 */ /* 0x000fea0003800000 */
[----:B------:R-:W4:Y:S01]  /*ad50*/  S2UR UR10, SR_CTAID.X ;  /* 0x00000000000a79c3 */ /* 0x000f220000002500 */
        /* <DEDUP_REMOVED lines=8> */
[----:B----4-:R-:W-:-:S09]  /*ade0*/  USHF.L.U32 UR10, UR10, 0x6, URZ ;  /* 0x000000060a0a7899 */ /* 0x010fd2000800063f */
[----:B------:R4:W-:Y:S01]  /*adf0*/  UTMASTG.4D [UR8], [UR4] ;  /* 0x00000008040073b5 */ /* 0x0009e20008018000 */
[----:B------:R0:W-:Y:S01]  /*ae00*/  UTMACMDFLUSH ;  /* 0x00000000000079b7 */ /* 0x0001e20000000000 */
[----:B----4-:R-:W-:-:S04]  /*ae10*/  DEPBAR.LE SB0, 0x1 ;  /* 0x000080400000791a */ /* 0x010fc80000000000 */
.L_x_66:
[----:B------:R-:W-:Y:S05]  /*ae20*/  BSYNC B0 ;  /* 0x0000000000007941 */ /* 0x000fea0003800000 */
.L_x_65:
        /* <DEDUP_REMOVED lines=17> */
[----:B-----5:R-:W5:Y:S02]  /*af40*/  FENCE.VIEW.ASYNC.S ;  /* 0x00000000000073c6 */ /* 0x020f640000000000 */
[----:B-----5:R-:W-:Y:S06]  /*af50*/  BAR.SYNC.DEFER_BLOCKING 0x1, 0x80 ;  /* 0x0042000000007b1d */ /* 0x020fec0000010000 */
[----:B------:R-:W-:Y:S05]  /*af60*/  @P1 BRA `(.L_x_68) ;  /* 0x0000000000301947 */ /* 0x000fea0003800000 */
[----:B------:R-:W5:Y:S01]  /*af70*/  S2UR UR10, SR_CTAID.X ;  /* 0x00000000000a79c3 */ /* 0x000f620000002500 */
[----:B------:R-:W-:Y:S01]  /*af80*/  ULDC.64 UR4, c[0x0][0x198] ;  /* 0x0000660000047ab9 */ /* 0x000fe20000000a00 */
[----:B------:R-:W-:Y:S01]  /*af90*/  R2UR UR8, R2 ;  /* 0x00000000020872ca */ /* 0x000fe200000e0000 */
[----:B------:R-:W-:Y:S01]  /*afa0*/  UIADD3 UR4, UP0, UR4, 0x670, URZ ;  /* 0x0000067004047890 */ /* 0x000fe2000ff1e03f */
[----:B------:R-:W-:Y:S01]  /*afb0*/  UMOV UR9, 0xc0 ;  /* 0x000000c000097882 */ /* 0x000fe20000000000 */
[----:B------:R-:W-:Y:S02]  /*afc0*/  UMOV UR11, UR36 ;  /* 0x00000024000b7c82 */ /* 0x000fe40008000000 */
[----:B------:R-:W-:Y:S01]  /*afd0*/  UIADD3.X UR5, URZ, UR5, URZ, UP0, !UPT ;  /* 0x000000053f057290 */ /* 0x000fe200087fe43f */
[----:B------:R-:W-:Y:S01]  /*afe0*/  UMOV UR12, UR37 ;  /* 0x00000025000c7c82 */ /* 0x000fe20008000000 */
[----:B-----5:R-:W-:-:S09]  /*aff0*/  USHF.L.U32 UR10, UR10, 0x6, URZ ;  /* 0x000000060a0a7899 */ /* 0x020fd2000800063f */
[----:B------:R1:W-:Y:S01]  /*b000*/  UTMASTG.4D [UR8], [UR4] ;  /* 0x00000008040073b5 */ /* 0x0003e20008018000 */
[----:B------:R0:W-:Y:S01]  /*b010*/  UTMACMDFLUSH ;  /* 0x00000000000079b7 */ /* 0x0001e20000000000 */
[----:B-1----:R-:W-:-:S04]  /*b020*/  DEPBAR.LE SB0, 0x1 ;  /* 0x000080400000791a */ /* 0x002fc80000000000 */
.L_x_68:
[----:B------:R-:W-:Y:S05]  /*b030*/  BSYNC B0 ;  /* 0x0000000000007941 */ /* 0x000fea0003800000 */
.L_x_67:
[----:B------:R-:W-:Y:S06]  /*b040*/  BAR.SYNC.DEFER_BLOCKING 0x1, 0x80 ;  /* 0x0042000000007b1d */ /* 0x000fec0000010000 */
[----:B------:R-:W-:Y:S01]  /*b050*/  BSSY B0, `(.L_x_69) ;  /* 0x0000017000007945 */ /* 0x000fe20003800000 */
[----:B------:R1:W-:Y:S04]  /*b060*/  STSM.16.M88.4 [R22+0x1000], R136 ;  /* 0x0010008816007844 */ /* 0x0003e80000000200 */
        /* <DEDUP_REMOVED lines=18> */
[----:B-----5:R-:W-:-:S09]  /*b190*/  USHF.L.U32 UR10, UR10, 0x6, URZ ;  /* 0x000000060a0a7899 */ /* 0x020fd2000800063f */
[----:B------:R1:W-:Y:S02]  /*b1a0*/  UTMASTG.4D [UR8], [UR4] ;  /* 0x00000008040073b5 */ /* 0x0003e40008018000 */
[----:B-1----:R0:W-:Y:S02]  /*b1b0*/  UTMACMDFLUSH ;  /* 0x00000000000079b7 */ /* 0x0021e40000000000 */
.L_x_70:
[----:B------:R-:W-:Y:S05]  /*b1c0*/  BSYNC B0 ;  /* 0x0000000000007941 */ /* 0x000fea0003800000 */
.L_x_69:
[----:B------:R-:W-:-:S04]  /*b1d0*/  DEPBAR.LE SB0, 0x0 ;  /* 0x000080000000791a */ /* 0x000fc80000000000 */
[----:B------:R-:W-:Y:S05]  /*b1e0*/  EXIT ;  /* 0x000000000000794d */ /* 0x000fea0003800000 */
.L_x_7:
[----:B-1----:R1:W2:Y:S02]  /*b1f0*/  SYNCS.PHASECHK.TRANS64.TRYWAIT P2, [R3+URZ+0x48048], R0 ;  /* 0x04804800030075a7 */ /* 0x0022a4000804017f */
[----:B--2---:R-:W-:Y:S05]  /*b200*/  @!P2 NANOSLEEP.SYNCS 0x989680 ;  /* 0x009896800000a95d */ /* 0x004fea0003900000 */
[----:B------:R-:W2:Y:S02]  /*b210*/  @!P2 SYNCS.PHASECHK.TRANS64 P2, [R3+URZ+0x48048], R0 ;  /* 0x048048000300a5a7 */ /* 0x000ea4000804007f */
[----:B--2---:R-:W-:Y:S05]  /*b220*/  @!P2 BRA `(.L_x_7) ;  /* 0xfffffffc00f0a947 */ /* 0x004fea000383ffff */
[----:B------:R-:W-:Y:S05]  /*b230*/  BRA `(.L_x_71) ;  /* 0xffffff5400287947 */ /* 0x000fea000383ffff */
.L_x_12:
[----:B-1----:R1:W2:Y:S02]  /*b240*/  SYNCS.PHASECHK.TRANS64.TRYWAIT P1, [R3+URZ+0x48020], R0 ;  /* 0x04802000030075a7 */ /* 0x0022a4000802017f */
[----:B--2---:R-:W-:Y:S05]  /*b250*/  @!P1 NANOSLEEP.SYNCS 0x989680 ;  /* 0x009896800000995d */ /* 0x004fea0003900000 */
[----:B------:R-:W2:Y:S02]  /*b260*/  @!P1 SYNCS.PHASECHK.TRANS64 P1, [R3+URZ+0x48020], R0 ;  /* 0x04802000030095a7 */ /* 0x000ea4000802007f */
[----:B--2---:R-:W-:Y:S05]  /*b270*/  @!P1 BRA `(.L_x_12) ;  /* 0xfffffffc00f09947 */ /* 0x004fea000383ffff */
[----:B------:R-:W-:Y:S05]  /*b280*/  BRA `(.L_x_72) ;  /* 0xffffff5800107947 */ /* 0x000fea000383ffff */
.L_x_14:
[----:B-1----:R1:W2:Y:S02]  /*b290*/  SYNCS.PHASECHK.TRANS64.TRYWAIT P1, [R0+URZ+0x48020], R3 ;  /* 0x04802003000075a7 */ /* 0x0022a4000802017f */
[----:B--2---:R-:W-:Y:S05]  /*b2a0*/  @!P1 NANOSLEEP.SYNCS 0x989680 ;  /* 0x009896800000995d */ /* 0x004fea0003900000 */
[----:B------:R-:W2:Y:S02]  /*b2b0*/  @!P1 SYNCS.PHASECHK.TRANS64 P1, [R0+URZ+0x48020], R3 ;  /* 0x04802003000095a7 */ /* 0x000ea4000802007f */
[----:B--2---:R-:W-:Y:S05]  /*b2c0*/  @!P1 BRA `(.L_x_14) ;  /* 0xfffffffc00f09947 */ /* 0x004fea000383ffff */
[----:B------:R-:W-:Y:S05]  /*b2d0*/  BRA `(.L_x_73) ;  /* 0xffffff5800bc7947 */ /* 0x000fea000383ffff */
.L_x_17:
[----:B-1----:R1:W2:Y:S02]  /*b2e0*/  SYNCS.PHASECHK.TRANS64.TRYWAIT P1, [R2+URZ+0x48020], R3 ;  /* 0x04802003020075a7 */ /* 0x0022a4000802017f */
[----:B--2---:R-:W-:Y:S05]  /*b2f0*/  @!P1 NANOSLEEP.SYNCS 0x989680 ;  /* 0x009896800000995d */ /* 0x004fea0003900000 */
[----:B------:R-:W2:Y:S02]  /*b300*/  @!P1 SYNCS.PHASECHK.TRANS64 P1, [R2+URZ+0x48020], R3 ;  /* 0x04802003020095a7 */ /* 0x000ea4000802007f */
[----:B--2---:R-:W-:Y:S05]  /*b310*/  @!P1 BRA `(.L_x_17) ;  /* 0xfffffffc00f09947 */ /* 0x004fea000383ffff */
[----:B------:R-:W-:Y:S05]  /*b320*/  BRA `(.L_x_74) ;  /* 0xffffff5c00847947 */ /* 0x000fea000383ffff */
.L_x_19:
[----:B-1----:R1:W2:Y:S02]  /*b330*/  SYNCS.PHASECHK.TRANS64.TRYWAIT P1, [R3+URZ+0x48020], R0 ;  /* 0x04802000030075a7 */ /* 0x0022a4000802017f */
[----:B--2---:R-:W-:Y:S05]  /*b340*/  @!P1 NANOSLEEP.SYNCS 0x989680 ;  /* 0x009896800000995d */ /* 0x004fea0003900000 */
[----:B------:R-:W2:Y:S02]  /*b350*/  @!P1 SYNCS.PHASECHK.TRANS64 P1, [R3+URZ+0x48020], R0 ;  /* 0x04802000030095a7 */ /* 0x000ea4000802007f */
[----:B--2---:R-:W-:Y:S05]  /*b360*/  @!P1 BRA `(.L_x_19) ;  /* 0xfffffffc00f09947 */ /* 0x004fea000383ffff */
[----:B------:R-:W-:Y:S05]  /*b370*/  BRA `(.L_x_75) ;  /* 0xffffff6000487947 */ /* 0x000fea000383ffff */
.L_x_21:
[----:B-1----:R1:W2:Y:S02]  /*b380*/  SYNCS.PHASECHK.TRANS64.TRYWAIT P1, [R2+URZ+0x48040], R89 ;  /* 0x04804059020075a7 */ /* 0x0022a4000802017f */
[----:B--2---:R-:W-:Y:S05]  /*b390*/  @!P1 NANOSLEEP.SYNCS 0x989680 ;  /* 0x009896800000995d */ /* 0x004fea0003900000 */
[----:B------:R-:W2:Y:S02]  /*b3a0*/  @!P1 SYNCS.PHASECHK.TRANS64 P1, [R2+URZ+0x48040], R89 ;  /* 0x04804059020095a7 */ /* 0x000ea4000802007f */
[----:B--2---:R-:W-:Y:S05]  /*b3b0*/  @!P1 BRA `(.L_x_21) ;  /* 0xfffffffc00f09947 */ /* 0x004fea000383ffff */
[----:B------:R-:W-:Y:S05]  /*b3c0*/  BRA `(.L_x_76) ;  /* 0xffffff6400147947 */ /* 0x000fea000383ffff */
.L_x_22:
[----:B--2---:R2:W3:Y:S02]  /*b3d0*/  SYNCS.PHASECHK.TRANS64.TRYWAIT P1, [R2+URZ+0x48000], R89 ;  /* 0x04800059020075a7 */ /* 0x0044e4000802017f */
[----:B---3--:R-:W-:Y:S05]  /*b3e0*/  @!P1 NANOSLEEP.SYNCS 0x989680 ;  /* 0x009896800000995d */ /* 0x008fea0003900000 */
[----:B------:R-:W3:Y:S02]  /*b3f0*/  @!P1 SYNCS.PHASECHK.TRANS64 P1, [R2+URZ+0x48000], R89 ;  /* 0x04800059020095a7 */ /* 0x000ee4000802007f */
[----:B---3--:R-:W-:Y:S05]  /*b400*/  @!P1 BRA `(.L_x_22) ;  /* 0xfffffffc00f09947 */ /* 0x008fea000383ffff */
[----:B------:R-:W-:Y:S05]  /*b410*/  BRA `(.L_x_77) ;  /* 0xffffff64000c7947 */ /* 0x000fea000383ffff */
.L_x_23:
[----:B-1----:R1:W3:Y:S02]  /*b420*/  SYNCS.PHASECHK.TRANS64.TRYWAIT P6, [R2+URZ+0x48008], R89 ;  /* 0x04800859020075a7 */ /* 0x0022e400080c017f */
[----:B---3--:R-:W-:Y:S05]  /*b430*/  @!P6 NANOSLEEP.SYNCS 0x989680 ;  /* 0x009896800000e95d */ /* 0x008fea0003900000 */
[----:B------:R-:W3:Y:S02]  /*b440*/  @!P6 SYNCS.PHASECHK.TRANS64 P6, [R2+URZ+0x48008], R89 ;  /* 0x048008590200e5a7 */ /* 0x000ee400080c007f */
[----:B---3--:R-:W-:Y:S05]  /*b450*/  @!P6 BRA `(.L_x_23) ;  /* 0xfffffffc00f0e947 */ /* 0x008fea000383ffff */
[----:B------:R-:W-:Y:S05]  /*b460*/  BRA `(.L_x_78) ;  /* 0xffffff7c004c7947 */ /* 0x000fea000383ffff */
.L_x_25:
[----:B-1----:R1:W2:Y:S02]  /*b470*/  SYNCS.PHASECHK.TRANS64.TRYWAIT P1, [R3+URZ+0x48000], R0 ;  /* 0x04800000030075a7 */ /* 0x0022a4000802017f */
[----:B--2---:R-:W-:Y:S05]  /*b480*/  @!P1 NANOSLEEP.SYNCS 0x989680 ;  /* 0x009896800000995d */ /* 0x004fea0003900000 */
[----:B------:R-:W2:Y:S02]  /*b490*/  @!P1 SYNCS.PHASECHK.TRANS64 P1, [R3+URZ+0x48000], R0 ;  /* 0x04800000030095a7 */ /* 0x000ea4000802007f */
[----:B--2---:R-:W-:Y:S05]  /*b4a0*/  @!P1 BRA `(.L_x_25) ;  /* 0xfffffffc00f09947 */ /* 0x004fea000383ffff */
[----:B------:R-:W-:Y:S05]  /*b4b0*/  BRA `(.L_x_79) ;  /* 0xffffff9400307947 */ /* 0x000fea000383ffff */
.L_x_28:
[----:B-1----:R1:W2:Y:S02]  /*b4c0*/  SYNCS.PHASECHK.TRANS64.TRYWAIT P2, [R0+URZ+0x48020], R3 ;  /* 0x04802003000075a7 */ /* 0x0022a4000804017f */
[----:B--2---:R-:W-:Y:S05]  /*b4d0*/  @!P2 NANOSLEEP.SYNCS 0x989680 ;  /* 0x009896800000a95d */ /* 0x004fea0003900000 */
[----:B------:R-:W2:Y:S02]  /*b4e0*/  @!P2 SYNCS.PHASECHK.TRANS64 P2, [R0+URZ+0x48020], R3 ;  /* 0x048020030000a5a7 */ /* 0x000ea4000804007f */
[----:B--2---:R-:W-:Y:S05]  /*b4f0*/  @!P2 BRA `(.L_x_28) ;  /* 0xfffffffc00f0a947 */ /* 0x004fea000383ffff */
[----:B------:R-:W-:Y:S05]  /*b500*/  BRA `(.L_x_80) ;  /* 0xffffff9c005c7947 */ /* 0x000fea000383ffff */
.L_x_31:
[----:B-1----:R1:W3:Y:S02]  /*b510*/  SYNCS.PHASECHK.TRANS64.TRYWAIT P4, [R242+URZ+0x48000], R219 ;  /* 0x048000dbf20075a7 */ /* 0x0022e4000808017f */
[----:B---3--:R-:W-:Y:S05]  /*b520*/  @!P4 NANOSLEEP.SYNCS 0x989680 ;  /* 0x009896800000c95d */ /* 0x008fea0003900000 */
[----:B------:R-:W3:Y:S02]  /*b530*/  @!P4 SYNCS.PHASECHK.TRANS64 P4, [R242+URZ+0x48000], R219 ;  /* 0x048000dbf200c5a7 */ /* 0x000ee4000808007f */
[----:B---3--:R-:W-:Y:S05]  /*b540*/  @!P4 BRA `(.L_x_31) ;  /* 0xfffffffc00f0c947 */ /* 0x008fea000383ffff */
[----:B------:R-:W-:Y:S05]  /*b550*/  BRA `(.L_x_81) ;  /* 0xffffffa400b07947 */ /* 0x000fea000383ffff */
.L_x_35:
[----:B-1----:R1:W2:Y:S02]  /*b560*/  SYNCS.PHASECHK.TRANS64.TRYWAIT P1, [R18+URZ+0x48020], R153 ;  /* 0x04802099120075a7 */ /* 0x0022a4000802017f */
[----:B--2---:R-:W-:Y:S05]  /*b570*/  @!P1 NANOSLEEP.SYNCS 0x989680 ;  /* 0x009896800000995d */ /* 0x004fea0003900000 */
[----:B------:R-:W2:Y:S02]  /*b580*/  @!P1 SYNCS.PHASECHK.TRANS64 P1, [R18+URZ+0x48020], R153 ;  /* 0x04802099120095a7 */ /* 0x000ea4000802007f */
[----:B--2---:R-:W-:Y:S05]  /*b590*/  @!P1 BRA `(.L_x_35) ;  /* 0xfffffffc00f09947 */ /* 0x004fea000383ffff */
[----:B------:R-:W-:Y:S05]  /*b5a0*/  BRA `(.L_x_82) ;  /* 0xffffffcc00347947 */ /* 0x000fea000383ffff */
        .weak           $__internal_0_$__cuda_sm20_rcp_rn_f32_slowpath
        .type           $__internal_0_$__cuda_sm20_rcp_rn_f32_slowpath,@function
        .size           $__internal_0_$__cuda_sm20_rcp_rn_f32_slowpath,(.L_x_88 - $__internal_0_$__cuda_sm20_rcp_rn_f32_slowpath)
$__internal_0_$__cuda_sm20_rcp_rn_f32_slowpath:
[----:B------:R-:W-:Y:S01]  /*b5b0*/  SHF.L.U32 R4, R5, 0x1, RZ ;  /* 0x0000000105047819 */ /* 0x000fe200000006ff */
[----:B------:R-:W-:Y:S03]  /*b5c0*/  BSSY B2, `(.L_x_83) ;  /* 0x0000030000027945 */ /* 0x000fe60003800000 */
[----:B------:R-:W-:-:S04]  /*b5d0*/  SHF.R.U32.HI R154, RZ, 0x18, R4 ;  /* 0x00000018ff9a7819 */ /* 0x000fc80000011604 */
[----:B------:R-:W-:-:S13]  /*b5e0*/  ISETP.NE.U32.AND P0, PT, R154, RZ, PT ;  /* 0x000000ff9a00720c */ /* 0x000fda0003f05070 */
[----:B------:R-:W-:Y:S05]  /*b5f0*/  @P0 BRA `(.L_x_84) ;  /* 0x0000000000280947 */ /* 0x000fea0003800000 */
[----:B------:R-:W-:-:S04]  /*b600*/  SHF.L.U32 R4, R5, 0x1, RZ ;  /* 0x0000000105047819 */ /* 0x000fc800000006ff */
[----:B------:R-:W-:-:S13]  /*b610*/  ISETP.NE.AND P0, PT, R4, RZ, PT ;  /* 0x000000ff0400720c */ /* 0x000fda0003f05270 */
[----:B------:R-:W-:Y:S01]  /*b620*/  @P0 FFMA R21, R5, 1.84467440737095516160e+19, RZ ;  /* 0x5f80000005150823 */ /* 0x000fe200000000ff */
[----:B------:R-:W-:Y:S08]  /*b630*/  @!P0 MUFU.RCP R20, R5 ;  /* 0x0000000500148308 */ /* 0x000ff00000001000 */
[----:B------:R-:W1:Y:S02]  /*b640*/  @P0 MUFU.RCP R4, R21 ;  /* 0x0000001500040308 */ /* 0x000e640000001000 */
[----:B-1----:R-:W-:-:S04]  /*b650*/  @P0 FFMA R22, R21, R4, -1 ;  /* 0xbf80000015160423 */ /* 0x002fc80000000004 */
[----:B------:R-:W-:-:S04]  /*b660*/  @P0 FADD.FTZ R23, -R22, -RZ ;  /* 0x800000ff16170221 */ /* 0x000fc80000010100 */
[----:B------:R-:W-:-:S04]  /*b670*/  @P0 FFMA R4, R4, R23, R4 ;  /* 0x0000001704040223 */ /* 0x000fc80000000004 */
[----:B------:R-:W-:Y:S01]  /*b680*/  @P0 FFMA R20, R4, 1.84467440737095516160e+19, RZ ;  /* 0x5f80000004140823 */ /* 0x000fe200000000ff */
[----:B------:R-:W-:Y:S06]  /*b690*/  BRA `(.L_x_85) ;  /* 0x0000000000887947 */ /* 0x000fec0003800000 */
.L_x_84:
[----:B------:R-:W-:-:S04]  /*b6a0*/  IADD3 R156, R154, -0xfd, RZ ;  /* 0xffffff039a9c7810 */ /* 0x000fc80007ffe0ff */
[----:B------:R-:W-:-:S13]  /*b6b0*/  ISETP.GT.U32.AND P0, PT, R156, 0x1, PT ;  /* 0x000000019c00780c */ /* 0x000fda0003f04070 */
[----:B------:R-:W-:Y:S05]  /*b6c0*/  @P0 BRA `(.L_x_86) ;  /* 0x0000000000780947 */ /* 0x000fea0003800000 */
[----:B------:R-:W-:Y:S02]  /*b6d0*/  LOP3.LUT R4, R5, 0x7fffff, RZ, 0xc0, !PT ;  /* 0x007fffff05047812 */ /* 0x000fe400078ec0ff */
[----:B------:R-:W-:Y:S02]  /*b6e0*/  MOV R23, 0x3 ;  /* 0x0000000300177802 */ /* 0x000fe40000000f00 */
[----:B------:R-:W-:Y:S02]  /*b6f0*/  LOP3.LUT R4, R4, 0x3f800000, RZ, 0xfc, !PT ;  /* 0x3f80000004047812 */ /* 0x000fe400078efcff */
[----:B------:R-:W-:Y:S02]  /*b700*/  SHF.L.U32 R23, R23, R156, RZ ;  /* 0x0000009c17177219 */ /* 0x000fe400000006ff */
[----:B------:R-:W1:Y:S02]  /*b710*/  MUFU.RCP R21, R4 ;  /* 0x0000000400157308 */ /* 0x000e640000001000 */
[----:B-1----:R-:W-:-:S04]  /*b720*/  FFMA R20, R4, R21, -1 ;  /* 0xbf80000004147423 */ /* 0x002fc80000000015 */
[----:B------:R-:W-:-:S04]  /*b730*/  FADD.FTZ R20, -R20, -RZ ;  /* 0x800000ff14147221 */ /* 0x000fc80000010100 */
[CCC-:B------:R-:W-:Y:S01]  /*b740*/  FFMA.RM R22, R21.reuse, R20.reuse, R21.reuse ;  /* 0x0000001415167223 */ /* 0x1c0fe20000004015 */
[----:B------:R-:W-:-:S04]  /*b750*/  FFMA.RP R21, R21, R20, R21 ;  /* 0x0000001415157223 */ /* 0x000fc80000008015 */
[C---:B------:R-:W-:Y:S02]  /*b760*/  LOP3.LUT R20, R22.reuse, 0x7fffff, RZ, 0xc0, !PT ;  /* 0x007fffff16147812 */ /* 0x040fe400078ec0ff */
[----:B------:R-:W-:Y:S02]  /*b770*/  FSETP.NEU.FTZ.AND P0, PT, R22, R21, PT ;  /* 0x000000151600720b */ /* 0x000fe40003f1d000 */
[----:B------:R-:W-:Y:S02]  /*b780*/  LOP3.LUT R20, R20, 0x800000, RZ, 0xfc, !PT ;  /* 0x0080000014147812 */ /* 0x000fe400078efcff */
[----:B------:R-:W-:Y:S02]  /*b790*/  SEL R21, RZ, 0xffffffff, !P0 ;  /* 0xffffffffff157807 */ /* 0x000fe40004000000 */
[----:B------:R-:W-:Y:S02]  /*b7a0*/  LOP3.LUT R23, R23, R20, RZ, 0xc0, !PT ;  /* 0x0000001417177212 */ /* 0x000fe400078ec0ff */
[----:B------:R-:W-:-:S02]  /*b7b0*/  IADD3 R21, -R21, RZ, RZ ;  /* 0x000000ff15157210 */ /* 0x000fc40007ffe1ff */
[-C--:B------:R-:W-:Y:S02]  /*b7c0*/  SHF.R.U32.HI R23, RZ, R156.reuse, R23 ;  /* 0x0000009cff177219 */ /* 0x080fe40000011617 */
[----:B------:R-:W-:Y:S02]  /*b7d0*/  LOP3.LUT P1, RZ, R21, R156, R20, 0xf8, !PT ;  /* 0x0000009c15ff7212 */ /* 0x000fe4000782f814 */
[C---:B------:R-:W-:Y:S02]  /*b7e0*/  LOP3.LUT P0, RZ, R23.reuse, 0x1, RZ, 0xc0, !PT ;  /* 0x0000000117ff7812 */ /* 0x040fe4000780c0ff */
[----:B------:R-:W-:Y:S02]  /*b7f0*/  LOP3.LUT P2, RZ, R23, 0x2, RZ, 0xc0, !PT ;  /* 0x0000000217ff7812 */ /* 0x000fe4000784c0ff */
[----:B------:R-:W-:Y:S02]  /*b800*/  IADD3 R21, R154, -0xfc, RZ ;  /* 0xffffff049a157810 */ /* 0x000fe40007ffe0ff */
[----:B------:R-:W-:-:S02]  /*b810*/  PLOP3.LUT P0, PT, P0, P1, P2, 0xe0, 0x0 ;  /* 0x000000000000781c */ /* 0x000fc40000703c20 */
[----:B------:R-:W-:Y:S02]  /*b820*/  LOP3.LUT P1, RZ, R5, 0x7fffff, RZ, 0xc0, !PT ;  /* 0x007fffff05ff7812 */ /* 0x000fe4000782c0ff */
[----:B------:R-:W-:Y:S02]  /*b830*/  SEL R4, RZ, 0x1, !P0 ;  /* 0x00000001ff047807 */ /* 0x000fe40004000000 */
[----:B------:R-:W-:Y:S02]  /*b840*/  SHF.R.U32.HI R20, RZ, R21, R20 ;  /* 0x00000015ff147219 */ /* 0x000fe40000011614 */
[----:B------:R-:W-:-:S04]  /*b850*/  IADD3 R4, -R4, RZ, RZ ;  /* 0x000000ff04047210 */ /* 0x000fc80007ffe1ff */
[----:B------:R-:W-:-:S13]  /*b860*/  ISETP.GE.AND P0, PT, R4, RZ, PT ;  /* 0x000000ff0400720c */ /* 0x000fda0003f06270 */
[----:B------:R-:W-:-:S04]  /*b870*/  @!P0 IADD3 R20, R20, 0x1, RZ ;  /* 0x0000000114148810 */ /* 0x000fc80007ffe0ff */
[----:B------:R-:W-:-:S04]  /*b880*/  @!P1 SHF.L.U32 R20, R20, 0x1, RZ ;  /* 0x0000000114149819 */ /* 0x000fc800000006ff */
[----:B------:R-:W-:Y:S01]  /*b890*/  LOP3.LUT R20, R20, 0x80000000, R5, 0xf8, !PT ;  /* 0x8000000014147812 */ /* 0x000fe200078ef805 */
[----:B------:R-:W-:Y:S06]  /*b8a0*/  BRA `(.L_x_85) ;  /* 0x0000000000047947 */ /* 0x000fec0003800000 */
.L_x_86:
[----:B------:R1:W2:Y:S02]  /*b8b0*/  MUFU.RCP R20, R5 ;  /* 0x0000000500147308 */ /* 0x0002a40000001000 */
.L_x_85:
[----:B------:R-:W-:Y:S05]  /*b8c0*/  BSYNC B2 ;  /* 0x0000000000027941 */ /* 0x000fea0003800000 */
.L_x_83:
[----:B------:R-:W-:Y:S02]  /*b8d0*/  MOV R4, R18 ;  /* 0x0000001200047202 */ /* 0x000fe40000000f00 */
[----:B-1----:R-:W-:-:S04]  /*b8e0*/  MOV R5, 0x0 ;  /* 0x0000000000057802 */ /* 0x002fc80000000f00 */
[----:B--2---:R-:W-:Y:S05]  /*b8f0*/  RET.REL.NODEC R4 `(_ZN7cutlass13device_kernelINS_4fmha6kernel13FmhaKernelTmaINS1_10collective15FmhaMainloopTmaINS_10bfloat16_tEfN4cute5tupleIJNS7_1CILi64EEENS9_ILi128EEENS9_ILi256EEEEEENS4_13DefaultFusionEJEEENS4_15FmhaFwdEpilogueIS6_fNS8_IJSA_SC_SB_EEEEEJEEEEEvNT_6ParamsE) ;  /* 0xffffff4404c07950 */ /* 0x004fea0003c3ffff */
.L_x_87:
[----:B------:R-:W-:-:S00]  /*b900*/  BRA `(.L_x_87) ;  /* 0xfffffffc00fc7947 */ /* 0x000fc0000383ffff */
[----:B------:R-:W-:-:S00]  /*b910*/  NOP ;  /* 0x0000000000007918 */ /* 0x000fc00000000000 */
        /* <DEDUP_REMOVED lines=14> */
.L_x_88:


//--------------------- .nv.global.init           --------------------------
	.section	.nv.global.init,"aw",@progbits
.nv.global.init:
	.type		$str$23,@object
	.size		$str$23,($str$24 - $str$23)
$str$23:
        /*0000*/ 	.byte	0x28, 0x61, 0x64, 0x64, 0x72, 0x65, 0x73, 0x73, 0x20, 0x26, 0x20, 0x6d, 0x61, 0x73, 0x6b, 0x29
        /*0010*/ 	.byte	0x20, 0x3d, 0x3d, 0x20, 0x30, 0x00
	.type		$str$24,@object
	.size		$str$24,(__unnamed_1 - $str$24)
$str$24:
        /*0016*/ 	.byte	0x2f, 0x74, 0x6d, 0x70, 0x2f, 0x63, 0x75, 0x74, 0x6c, 0x61, 0x73, 0x73, 0x5f, 0x73, 0x77, 0x65
        /*0026*/ 	.byte	0x65, 0x70, 0x5f, 0x73, 0x72, 0x63, 0x2f, 0x69, 0x6e, 0x63, 0x6c, 0x75, 0x64, 0x65, 0x2f, 0x63
        /*0036*/ 	.byte	0x75, 0x74, 0x65, 0x2f, 0x70, 0x6f, 0x69, 0x6e, 0x74, 0x65, 0x72, 0x5f, 0x66, 0x6c, 0x61, 0x67
        /*0046*/ 	.byte	0x67, 0x65, 0x64, 0x2e, 0x68, 0x70, 0x70, 0x00
	.type		__unnamed_1,@object
	.size		__unnamed_1,(__unnamed_2 - __unnamed_1)
__unnamed_1:
        /*004e*/ 	.byte	0x61, 0x75, 0x74, 0x6f, 0x20, 0x63, 0x75, 0x74, 0x65, 0x3a, 0x3a, 0x61, 0x73, 0x5f, 0x70, 0x6f
        /* <DEDUP_REMOVED lines=27> */
        /*020e*/ 	.byte	0x32, 0x30, 0x34, 0x38, 0x3e, 0x3e, 0x3e, 0x3e, 0x3e, 0x5d, 0x00
	.type		__unnamed_2,@object
	.size		__unnamed_2,(.L_1 - __unnamed_2)
__unnamed_2:
        /* <DEDUP_REMOVED lines=29> */
.L_1:


//--------------------- .nv.shared._ZN7cutlass13device_kernelINS_4fmha6kernel13FmhaKernelTmaINS1_10collective15FmhaMainloopTmaINS_10bfloat16_tEfN4cute5tupleIJNS7_1CILi64EEENS9_ILi128EEENS9_ILi256EEEEEENS4_13DefaultFusionEJEEENS4_15FmhaFwdEpilogueIS6_fNS8_IJSA_SC_SB_EEEEEJEEEEEvNT_6ParamsE --------------------------
	.section	.nv.shared._ZN7cutlass13device_kernelINS_4fmha6kernel13FmhaKernelTmaINS1_10collective15FmhaMainloopTmaINS_10bfloat16_tEfN4cute5tupleIJNS7_1CILi64EEENS9_ILi128EEENS9_ILi256EEEEEENS4_13DefaultFusionEJEEENS4_15FmhaFwdEpilogueIS6_fNS8_IJSA_SC_SB_EEEEEJEEEEEvNT_6ParamsE,"aw",@nobits
	.sectionflags	@""
	.align	16
	.zero		1024


//--------------------- .nv.shared.reserved.0     --------------------------
	.section	.nv.shared.reserved.0,"aw",@nobits
	.weak		__nv_reservedSMEM_offset_0_alias
	.size		__nv_reservedSMEM_offset_0_alias, 0, 0
	.other		__nv_reservedSMEM_offset_0_alias,@"STO_CUDA_RESERVED_SHARED STV_DEFAULT"
__nv_reservedSMEM_offset_0_alias:
	.zero		0


//--------------------- .nv.global                --------------------------
	.section	.nv.global,"aw",@nobits
.nv.global:
	.type		_ZN39_INTERNAL_0c40a5b9_4_k_cu_c3ff9132_27884cute1_E,@object
	.size		_ZN39_INTERNAL_0c40a5b9_4_k_cu_c3ff9132_27884cute1_E,(_ZN39_INTERNAL_0c40a5b9_4_k_cu_c3ff9132_27884cuda3std3__45__cpo6cbeginE - _ZN39_INTERNAL_0c40a5b9_4_k_cu_c3ff9132_27884cute1_E)
_ZN39_INTERNAL_0c40a5b9_4_k_cu_c3ff9132_27884cute1_E:
	.zero		1
	.type		_ZN39_INTERNAL_0c40a5b9_4_k_cu_c3ff9132_27884cuda3std3__45__cpo6cbeginE,@object
	.size		_ZN39_INTERNAL_0c40a5b9_4_k_cu_c3ff9132_27884cuda3std3__45__cpo6cbeginE,(_ZN39_INTERNAL_0c40a5b9_4_k_cu_c3ff9132_27884cuda3std3__48in_placeE - _ZN39_INTERNAL_0c40a5b9_4_k_cu_c3ff9132_27884cuda3std3__45__cpo6cbeginE)
_ZN39_INTERNAL_0c40a5b9_4_k_cu_c3ff9132_27884cuda3std3__45__cpo6cbeginE:
	.zero		1
	.type		_ZN39_INTERNAL_0c40a5b9_4_k_cu_c3ff9132_27884cuda3std3__48in_placeE,@object
	.size		_ZN39_INTERNAL_0c40a5b9_4_k_cu_c3ff9132_27884cuda3std3__48in_placeE,(_ZN39_INTERNAL_0c40a5b9_4_k_cu_c3ff9132_27884cuda3std6ranges3__45__cpo9iter_moveE - _ZN39_INTERNAL_0c40a5b9_4_k_cu_c3ff9132_27884cuda3std3__48in_placeE)
_ZN39_INTERNAL_0c40a5b9_4_k_cu_c3ff9132_27884cuda3std3__48in_placeE:
	.zero		1
	.type		_ZN39_INTERNAL_0c40a5b9_4_k_cu_c3ff9132_27884cuda3std6ranges3__45__cpo9iter_moveE,@object
	.size		_ZN39_INTERNAL_0c40a5b9_4_k_cu_c3ff9132_27884cuda3std6ranges3__45__cpo9iter_moveE,(_ZN39_INTERNAL_0c40a5b9_4_k_cu_c3ff9132_27884cuda3std3__45__cpo5beginE - _ZN39_INTERNAL_0c40a5b9_4_k_cu_c3ff9132_27884cuda3std6ranges3__45__cpo9iter_moveE)
_ZN39_INTERNAL_0c40a5b9_4_k_cu_c3ff9132_27884cuda3std6ranges3__45__cpo9iter_moveE:
	.zero		1
	.type		_ZN39_INTERNAL_0c40a5b9_4_k_cu_c3ff9132_27884cuda3std3__45__cpo5beginE,@object
	.size		_ZN39_INTERNAL_0c40a5b9_4_k_cu_c3ff9132_27884cuda3std3__45__cpo5beginE,(_ZN39_INTERNAL_0c40a5b9_4_k_cu_c3ff9132_27884cuda3std3__441_GLOBAL__N__0c40a5b9_4_k_cu_c3ff9132_27886ignoreE - _ZN39_INTERNAL_0c40a5b9_4_k_cu_c3ff9132_27884cuda3std3__45__cpo5beginE)
_ZN39_INTERNAL_0c40a5b9_4_k_cu_c3ff9132_27884cuda3std3__45__cpo5beginE:
	.zero		1
	.type		_ZN39_INTERNAL_0c40a5b9_4_k_cu_c3ff9132_27884cuda3std3__441_GLOBAL__N__0c40a5b9_4_k_cu_c3ff9132_27886ignoreE,@object
	.size		_ZN39_INTERNAL_0c40a5b9_4_k_cu_c3ff9132_27884cuda3std3__441_GLOBAL__N__0c40a5b9_4_k_cu_c3ff9132_27886ignoreE,(_ZN39_INTERNAL_0c40a5b9_4_k_cu_c3ff9132_27884cute7productE - _ZN39_INTERNAL_0c40a5b9_4_k_cu_c3ff9132_27884cuda3std3__441_GLOBAL__N__0c40a5b9_4_k_cu_c3ff9132_27886ignoreE)
_ZN39_INTERNAL_0c40a5b9_4_k_cu_c3ff9132_27884cuda3std3__441_GLOBAL__N__0c40a5b9_4_k_cu_c3ff9132_27886ignoreE:
	.zero		1
	.type		_ZN39_INTERNAL_0c40a5b9_4_k_cu_c3ff9132_27884cute7productE,@object
	.size		_ZN39_INTERNAL_0c40a5b9_4_k_cu_c3ff9132_27884cute7productE,(_ZN39_INTERNAL_0c40a5b9_4_k_cu_c3ff9132_27884cuda3std3__45__cpo3endE - _ZN39_INTERNAL_0c40a5b9_4_k_cu_c3ff9132_27884cute7productE)
_ZN39_INTERNAL_0c40a5b9_4_k_cu_c3ff9132_27884cute7productE:
	.zero		1
	.type		_ZN39_INTERNAL_0c40a5b9_4_k_cu_c3ff9132_27884cuda3std3__45__cpo3endE,@object
	.size		_ZN39_INTERNAL_0c40a5b9_4_k_cu_c3ff9132_27884cuda3std3__45__cpo3endE,(_ZN39_INTERNAL_0c40a5b9_4_k_cu_c3ff9132_27884cuda3std3__419piecewise_constructE - _ZN39_INTERNAL_0c40a5b9_4_k_cu_c3ff9132_27884cuda3std3__45__cpo3endE)
_ZN39_INTERNAL_0c40a5b9_4_k_cu_c3ff9132_27884cuda3std3__45__cpo3endE:
	.zero		1
	.type		_ZN39_INTERNAL_0c40a5b9_4_k_cu_c3ff9132_27884cuda3std3__419piecewise_constructE,@object
	.size		_ZN39_INTERNAL_0c40a5b9_4_k_cu_c3ff9132_27884cuda3std3__419piecewise_constructE,(_ZN39_INTERNAL_0c40a5b9_4_k_cu_c3ff9132_27884cuda3std3__45__cpo4cendE - _ZN39_INTERNAL_0c40a5b9_4_k_cu_c3ff9132_27884cuda3std3__419piecewise_constructE)
_ZN39_INTERNAL_0c40a5b9_4_k_cu_c3ff9132_27884cuda3std3__419piecewise_constructE:
	.zero		1
	.type		_ZN39_INTERNAL_0c40a5b9_4_k_cu_c3ff9132_27884cuda3std3__45__cpo4cendE,@object
	.size		_ZN39_INTERNAL_0c40a5b9_4_k_cu_c3ff9132_27884cuda3std3__45__cpo4cendE,(_ZN39_INTERNAL_0c40a5b9_4_k_cu_c3ff9132_27884cuda3std6ranges3__45__cpo4swapE - _ZN39_INTERNAL_0c40a5b9_4_k_cu_c3ff9132_27884cuda3std3__45__cpo4cendE)
_ZN39_INTERNAL_0c40a5b9_4_k_cu_c3ff9132_27884cuda3std3__45__cpo4cendE:
	.zero		1
	.type		_ZN39_INTERNAL_0c40a5b9_4_k_cu_c3ff9132_27884cuda3std6ranges3__45__cpo4swapE,@object
	.size		_ZN39_INTERNAL_0c40a5b9_4_k_cu_c3ff9132_27884cuda3std6ranges3__45__cpo4swapE,(.L_9 - _ZN39_INTERNAL_0c40a5b9_4_k_cu_c3ff9132_27884cuda3std6ranges3__45__cpo4swapE)
_ZN39_INTERNAL_0c40a5b9_4_k_cu_c3ff9132_27884cuda3std6ranges3__45__cpo4swapE:
	.zero		1
.L_9:


//--------------------- .nv.constant0._ZN7cutlass13device_kernelINS_4fmha6kernel13FmhaKernelTmaINS1_10collective15FmhaMainloopTmaINS_10bfloat16_tEfN4cute5tupleIJNS7_1CILi64EEENS9_ILi128EEENS9_ILi256EEEEEENS4_13DefaultFusionEJEEENS4_15FmhaFwdEpilogueIS6_fNS8_IJSA_SC_SB_EEEEEJEEEEEvNT_6ParamsE --------------------------
	.section	.nv.constant0._ZN7cutlass13device_kernelINS_4fmha6kernel13FmhaKernelTmaINS1_10collective15FmhaMainloopTmaINS_10bfloat16_tEfN4cute5tupleIJNS7_1CILi64EEENS9_ILi128EEENS9_ILi256EEEEEENS4_13DefaultFusionEJEEENS4_15FmhaFwdEpilogueIS6_fNS8_IJSA_SC_SB_EEEEEJEEEEEvNT_6ParamsE,"a",@progbits
	.sectionflags	@""
	.align	4
.nv.constant0._ZN7cutlass13device_kernelINS_4fmha6kernel13FmhaKernelTmaINS1_10collective15FmhaMainloopTmaINS_10bfloat16_tEfN4cute5tupleIJNS7_1CILi64EEENS9_ILi128EEENS9_ILi256EEEEEENS4_13DefaultFusionEJEEENS4_15FmhaFwdEpilogueIS6_fNS8_IJSA_SC_SB_EEEEEJEEEEEvNT_6ParamsE:
	.zero		2688


//--------------------- SYMBOLS --------------------------

	.type		.nv.reservedSmem.offset0,@object
	.size		.nv.reservedSmem.offset0,0x4
	.type		__assertfail,@function
